//
// Generated by NVIDIA NVVM Compiler
//
// Compiler Build ID: CL-36424714
// Cuda compilation tools, release 13.0, V13.0.88
// Based on NVVM 20.0.0
//

.version 9.0
.target sm_100
.address_size 64

	// .globl	_Z10PreProcessPfS_xx

.visible .entry _Z10PreProcessPfS_xx(
	.param .u64 .ptr .align 1 _Z10PreProcessPfS_xx_param_0,
	.param .u64 .ptr .align 1 _Z10PreProcessPfS_xx_param_1,
	.param .u64 _Z10PreProcessPfS_xx_param_2,
	.param .u64 _Z10PreProcessPfS_xx_param_3
)
{
	.reg .pred 	%p<7>;
	.reg .b32 	%r<8>;
	.reg .b32 	%f<6>;
	.reg .b64 	%rd<62>;

	ld.param.u64 	%rd38, [_Z10PreProcessPfS_xx_param_0];
	ld.param.u64 	%rd39, [_Z10PreProcessPfS_xx_param_1];
	ld.param.u64 	%rd36, [_Z10PreProcessPfS_xx_param_2];
	ld.param.u64 	%rd37, [_Z10PreProcessPfS_xx_param_3];
	cvta.to.global.u64 	%rd1, %rd38;
	cvta.to.global.u64 	%rd2, %rd39;
	mov.u32 	%r1, %ntid.x;
	mov.u32 	%r2, %ctaid.x;
	mov.u32 	%r3, %tid.x;
	mad.lo.s32 	%r4, %r1, %r2, %r3;
	cvt.u64.u32 	%rd3, %r4;
	setp.lt.s64 	%p1, %rd37, 1;
	@%p1 bra 	$L__BB0_10;
	max.s64 	%rd40, %rd37, %rd36;
	add.s64 	%rd4, %rd40, -1;
	or.b64  	%rd41, %rd4, %rd36;
	and.b64  	%rd42, %rd41, -4294967296;
	setp.ne.s64 	%p2, %rd42, 0;
	@%p2 bra 	$L__BB0_3;
	cvt.u32.u64 	%r5, %rd36;
	cvt.u32.u64 	%r6, %rd4;
	div.u32 	%r7, %r6, %r5;
	cvt.u64.u32 	%rd52, %r7;
	bra.uni 	$L__BB0_4;
$L__BB0_3:
	div.u64 	%rd52, %rd4, %rd36;
$L__BB0_4:
	add.s64 	%rd8, %rd52, 1;
	and.b64  	%rd59, %rd8, 3;
	setp.lt.u64 	%p3, %rd52, 3;
	mov.b64 	%rd57, 0;
	mov.u64 	%rd58, %rd57;
	@%p3 bra 	$L__BB0_7;
	and.b64  	%rd58, %rd8, -4;
	shl.b64 	%rd11, %rd36, 2;
	shl.b64 	%rd45, %rd3, 2;
	add.s64 	%rd55, %rd1, %rd45;
	shl.b64 	%rd13, %rd36, 4;
	shl.b64 	%rd14, %rd36, 3;
	mul.lo.s64 	%rd15, %rd36, 12;
	add.s64 	%rd53, %rd2, 8;
	mov.b64 	%rd57, 0;
	mov.u64 	%rd54, %rd58;
$L__BB0_6:
	ld.global.f32 	%f1, [%rd53+-8];
	st.global.f32 	[%rd55], %f1;
	ld.global.f32 	%f2, [%rd53+-4];
	add.s64 	%rd46, %rd55, %rd11;
	st.global.f32 	[%rd46], %f2;
	ld.global.f32 	%f3, [%rd53];
	add.s64 	%rd47, %rd55, %rd14;
	st.global.f32 	[%rd47], %f3;
	ld.global.f32 	%f4, [%rd53+4];
	add.s64 	%rd48, %rd55, %rd15;
	st.global.f32 	[%rd48], %f4;
	add.s64 	%rd57, %rd57, %rd11;
	add.s64 	%rd55, %rd55, %rd13;
	add.s64 	%rd54, %rd54, -4;
	add.s64 	%rd53, %rd53, 16;
	setp.ne.s64 	%p4, %rd54, 0;
	@%p4 bra 	$L__BB0_6;
$L__BB0_7:
	setp.eq.s64 	%p5, %rd59, 0;
	@%p5 bra 	$L__BB0_10;
	add.s64 	%rd49, %rd57, %rd3;
	shl.b64 	%rd50, %rd49, 2;
	add.s64 	%rd61, %rd1, %rd50;
	shl.b64 	%rd28, %rd36, 2;
	shl.b64 	%rd51, %rd58, 2;
	add.s64 	%rd60, %rd2, %rd51;
$L__BB0_9:
	.pragma "nounroll";
	ld.global.f32 	%f5, [%rd60];
	st.global.f32 	[%rd61], %f5;
	add.s64 	%rd61, %rd61, %rd28;
	add.s64 	%rd60, %rd60, 4;
	add.s64 	%rd59, %rd59, -1;
	setp.ne.s64 	%p6, %rd59, 0;
	@%p6 bra 	$L__BB0_9;
$L__BB0_10:
	ret;

}
	// .globl	_Z19PermanentCalculatorxPfS_Pixxxx
.visible .entry _Z19PermanentCalculatorxPfS_Pixxxx(
	.param .u64 _Z19PermanentCalculatorxPfS_Pixxxx_param_0,
	.param .u64 .ptr .align 1 _Z19PermanentCalculatorxPfS_Pixxxx_param_1,
	.param .u64 .ptr .align 1 _Z19PermanentCalculatorxPfS_Pixxxx_param_2,
	.param .u64 .ptr .align 1 _Z19PermanentCalculatorxPfS_Pixxxx_param_3,
	.param .u64 _Z19PermanentCalculatorxPfS_Pixxxx_param_4,
	.param .u64 _Z19PermanentCalculatorxPfS_Pixxxx_param_5,
	.param .u64 _Z19PermanentCalculatorxPfS_Pixxxx_param_6,
	.param .u64 _Z19PermanentCalculatorxPfS_Pixxxx_param_7
)
{
	.reg .pred 	%p<36>;
	.reg .b32 	%r<28>;
	.reg .b32 	%f<108>;
	.reg .b64 	%rd<161>;

	ld.param.u64 	%rd67, [_Z19PermanentCalculatorxPfS_Pixxxx_param_0];
	ld.param.u64 	%rd68, [_Z19PermanentCalculatorxPfS_Pixxxx_param_1];
	ld.param.u64 	%rd74, [_Z19PermanentCalculatorxPfS_Pixxxx_param_3];
	ld.param.u64 	%rd70, [_Z19PermanentCalculatorxPfS_Pixxxx_param_4];
	ld.param.u64 	%rd71, [_Z19PermanentCalculatorxPfS_Pixxxx_param_5];
	ld.param.u64 	%rd72, [_Z19PermanentCalculatorxPfS_Pixxxx_param_6];
	ld.param.u64 	%rd73, [_Z19PermanentCalculatorxPfS_Pixxxx_param_7];
	cvta.to.global.u64 	%rd1, %rd74;
	mov.u32 	%r1, %ntid.x;
	mov.u32 	%r2, %ctaid.x;
	mov.u32 	%r3, %tid.x;
	mad.lo.s32 	%r4, %r1, %r2, %r3;
	cvt.u64.u32 	%rd2, %r4;
	mul.lo.s64 	%rd151, %rd70, %rd2;
	setp.ge.s64 	%p1, %rd151, %rd67;
	@%p1 bra 	$L__BB1_34;
	cvta.to.global.u64 	%rd75, %rd68;
	add.s64 	%rd4, %rd151, %rd70;
	shr.s64 	%rd76, %rd151, 1;
	xor.b64  	%rd144, %rd76, %rd151;
	shl.b64 	%rd77, %rd2, 2;
	add.s64 	%rd6, %rd75, %rd77;
	setp.eq.s64 	%p2, %rd76, %rd151;
	setp.lt.s64 	%p3, %rd72, 1;
	or.pred  	%p4, %p2, %p3;
	@%p4 bra 	$L__BB1_14;
	max.s64 	%rd78, %rd73, %rd72;
	add.s64 	%rd7, %rd78, -1;
	or.b64  	%rd79, %rd7, %rd73;
	and.b64  	%rd80, %rd79, -4294967296;
	setp.ne.s64 	%p5, %rd80, 0;
	@%p5 bra 	$L__BB1_4;
	cvt.u32.u64 	%r5, %rd73;
	cvt.u32.u64 	%r6, %rd7;
	div.u32 	%r7, %r6, %r5;
	cvt.u64.u32 	%rd142, %r7;
	bra.uni 	$L__BB1_5;
$L__BB1_4:
	div.u64 	%rd142, %rd7, %rd73;
$L__BB1_5:
	add.s64 	%rd82, %rd142, 1;
	and.b64  	%rd11, %rd82, 3;
	and.b64  	%rd12, %rd82, -4;
	popc.b64 	%r8, %rd144;
	cvt.u64.u32 	%rd83, %r8;
	max.u64 	%rd13, %rd83, 1;
	mov.b64 	%rd143, 0;
$L__BB1_6:
	setp.lt.u64 	%p6, %rd142, 3;
	neg.s64 	%rd85, %rd144;
	and.b64  	%rd86, %rd144, %rd85;
	clz.b64 	%r9, %rd86;
	cvt.u64.u32 	%rd87, %r9;
	mov.b64 	%rd88, -9223372036854775808;
	shr.u64 	%rd89, %rd88, %r9;
	not.b64 	%rd90, %rd89;
	and.b64  	%rd144, %rd144, %rd90;
	sub.s64 	%rd91, 63, %rd87;
	mul.lo.s64 	%rd17, %rd91, %rd71;
	mov.b64 	%rd147, 0;
	mov.u64 	%rd148, %rd147;
	@%p6 bra 	$L__BB1_9;
	mov.b64 	%rd147, 0;
	mov.u64 	%rd146, %rd147;
$L__BB1_8:
	add.s64 	%rd93, %rd146, %rd17;
	shl.b64 	%rd94, %rd93, 2;
	add.s64 	%rd95, %rd1, %rd94;
	ld.global.u32 	%r10, [%rd95];
	cvt.rn.f32.s32 	%f24, %r10;
	shl.b64 	%rd96, %rd147, 2;
	add.s64 	%rd97, %rd6, %rd96;
	ld.global.f32 	%f25, [%rd97];
	add.f32 	%f26, %f25, %f24;
	st.global.f32 	[%rd97], %f26;
	ld.global.u32 	%r11, [%rd95+4];
	cvt.rn.f32.s32 	%f27, %r11;
	shl.b64 	%rd98, %rd73, 2;
	add.s64 	%rd99, %rd97, %rd98;
	ld.global.f32 	%f28, [%rd99];
	add.f32 	%f29, %f28, %f27;
	st.global.f32 	[%rd99], %f29;
	ld.global.u32 	%r12, [%rd95+8];
	cvt.rn.f32.s32 	%f30, %r12;
	add.s64 	%rd100, %rd99, %rd98;
	ld.global.f32 	%f31, [%rd100];
	add.f32 	%f32, %f31, %f30;
	st.global.f32 	[%rd100], %f32;
	add.s64 	%rd146, %rd146, 4;
	ld.global.u32 	%r13, [%rd95+12];
	cvt.rn.f32.s32 	%f33, %r13;
	add.s64 	%rd101, %rd100, %rd98;
	ld.global.f32 	%f34, [%rd101];
	add.f32 	%f35, %f34, %f33;
	st.global.f32 	[%rd101], %f35;
	add.s64 	%rd147, %rd98, %rd147;
	setp.ne.s64 	%p7, %rd146, %rd12;
	mov.u64 	%rd148, %rd12;
	@%p7 bra 	$L__BB1_8;
$L__BB1_9:
	setp.eq.s64 	%p8, %rd11, 0;
	@%p8 bra 	$L__BB1_13;
	setp.eq.s64 	%p9, %rd11, 1;
	add.s64 	%rd102, %rd148, %rd17;
	shl.b64 	%rd103, %rd102, 2;
	add.s64 	%rd24, %rd1, %rd103;
	ld.global.u32 	%r14, [%rd24];
	cvt.rn.f32.s32 	%f36, %r14;
	shl.b64 	%rd104, %rd147, 2;
	add.s64 	%rd25, %rd6, %rd104;
	ld.global.f32 	%f37, [%rd25];
	add.f32 	%f38, %f37, %f36;
	st.global.f32 	[%rd25], %f38;
	@%p9 bra 	$L__BB1_13;
	setp.eq.s64 	%p10, %rd11, 2;
	ld.global.u32 	%r15, [%rd24+4];
	cvt.rn.f32.s32 	%f39, %r15;
	shl.b64 	%rd26, %rd73, 2;
	add.s64 	%rd27, %rd25, %rd26;
	ld.global.f32 	%f40, [%rd27];
	add.f32 	%f41, %f40, %f39;
	st.global.f32 	[%rd27], %f41;
	@%p10 bra 	$L__BB1_13;
	ld.global.u32 	%r16, [%rd24+8];
	cvt.rn.f32.s32 	%f42, %r16;
	add.s64 	%rd105, %rd27, %rd26;
	ld.global.f32 	%f43, [%rd105];
	add.f32 	%f44, %f43, %f42;
	st.global.f32 	[%rd105], %f44;
$L__BB1_13:
	add.s64 	%rd143, %rd143, 1;
	setp.ne.s64 	%p11, %rd143, %rd13;
	@%p11 bra 	$L__BB1_6;
$L__BB1_14:
	add.s64 	%rd150, %rd151, 1;
	setp.lt.s64 	%p12, %rd70, 1;
	setp.ge.s64 	%p13, %rd150, %rd67;
	mov.f32 	%f107, 0f00000000;
	or.pred  	%p14, %p12, %p13;
	@%p14 bra 	$L__BB1_33;
	setp.lt.s64 	%p15, %rd72, 1;
	and.b64  	%rd106, %rd151, 1;
	setp.eq.b64 	%p16, %rd106, 1;
	selp.f32 	%f104, 0f3F800000, 0fBF800000, %p16;
	@%p15 bra 	$L__BB1_28;
	max.s64 	%rd116, %rd73, %rd72;
	add.s64 	%rd30, %rd116, -1;
	or.b64  	%rd117, %rd30, %rd73;
	and.b64  	%rd118, %rd117, -4294967296;
	setp.ne.s64 	%p23, %rd118, 0;
	@%p23 bra 	$L__BB1_18;
	cvt.u32.u64 	%r17, %rd73;
	cvt.u32.u64 	%r18, %rd30;
	div.u32 	%r19, %r18, %r17;
	cvt.u64.u32 	%rd149, %r19;
	bra.uni 	$L__BB1_19;
$L__BB1_18:
	div.u64 	%rd149, %rd30, %rd73;
$L__BB1_19:
	add.s64 	%rd119, %rd149, 1;
	and.b64  	%rd34, %rd119, 3;
	and.b64  	%rd35, %rd119, -4;
	shl.b64 	%rd36, %rd73, 2;
	shl.b64 	%rd37, %rd73, 4;
	shl.b64 	%rd38, %rd73, 3;
	mul.lo.s64 	%rd39, %rd73, 12;
	shl.b64 	%rd40, %rd71, 2;
	mov.f32 	%f107, 0f00000000;
$L__BB1_20:
	mov.u64 	%rd42, %rd151;
	mov.u64 	%rd151, %rd150;
	setp.lt.u64 	%p24, %rd149, 3;
	shr.u64 	%rd121, %rd151, 1;
	xor.b64  	%rd122, %rd121, %rd151;
	shr.s64 	%rd123, %rd42, 1;
	xor.b64  	%rd124, %rd123, %rd42;
	xor.b64  	%rd125, %rd124, %rd122;
	neg.s64 	%rd126, %rd125;
	and.b64  	%rd127, %rd125, %rd126;
	clz.b64 	%r20, %rd127;
	cvt.u64.u32 	%rd128, %r20;
	mov.b64 	%rd129, -9223372036854775808;
	shr.u64 	%rd130, %rd129, %r20;
	and.b64  	%rd43, %rd130, %rd122;
	sub.s64 	%rd44, 63, %rd128;
	mov.f32 	%f100, 0f3F800000;
	mov.b64 	%rd156, 0;
	mov.u64 	%rd157, %rd156;
	@%p24 bra 	$L__BB1_23;
	mad.lo.s64 	%rd132, %rd40, %rd44, %rd1;
	add.s64 	%rd152, %rd132, 8;
	mov.f32 	%f100, 0f3F800000;
	mov.b64 	%rd156, 0;
	mov.u64 	%rd153, %rd35;
	mov.u64 	%rd154, %rd6;
$L__BB1_22:
	setp.eq.s64 	%p25, %rd43, 0;
	ld.global.u32 	%r21, [%rd152+-8];
	cvt.rn.f32.s32 	%f56, %r21;
	neg.f32 	%f57, %f56;
	selp.f32 	%f58, %f57, %f56, %p25;
	ld.global.f32 	%f59, [%rd154];
	add.f32 	%f60, %f59, %f58;
	st.global.f32 	[%rd154], %f60;
	mul.f32 	%f61, %f100, %f60;
	ld.global.u32 	%r22, [%rd152+-4];
	cvt.rn.f32.s32 	%f62, %r22;
	neg.f32 	%f63, %f62;
	selp.f32 	%f64, %f63, %f62, %p25;
	add.s64 	%rd133, %rd154, %rd36;
	ld.global.f32 	%f65, [%rd133];
	add.f32 	%f66, %f65, %f64;
	st.global.f32 	[%rd133], %f66;
	mul.f32 	%f67, %f61, %f66;
	ld.global.u32 	%r23, [%rd152];
	cvt.rn.f32.s32 	%f68, %r23;
	neg.f32 	%f69, %f68;
	selp.f32 	%f70, %f69, %f68, %p25;
	add.s64 	%rd134, %rd154, %rd38;
	ld.global.f32 	%f71, [%rd134];
	add.f32 	%f72, %f71, %f70;
	st.global.f32 	[%rd134], %f72;
	mul.f32 	%f73, %f67, %f72;
	ld.global.u32 	%r24, [%rd152+4];
	cvt.rn.f32.s32 	%f74, %r24;
	neg.f32 	%f75, %f74;
	selp.f32 	%f76, %f75, %f74, %p25;
	add.s64 	%rd135, %rd154, %rd39;
	ld.global.f32 	%f77, [%rd135];
	add.f32 	%f78, %f77, %f76;
	st.global.f32 	[%rd135], %f78;
	mul.f32 	%f100, %f73, %f78;
	add.s64 	%rd156, %rd156, %rd36;
	add.s64 	%rd154, %rd154, %rd37;
	add.s64 	%rd153, %rd153, -4;
	add.s64 	%rd152, %rd152, 16;
	setp.ne.s64 	%p26, %rd153, 0;
	mov.u64 	%rd157, %rd35;
	@%p26 bra 	$L__BB1_22;
$L__BB1_23:
	setp.eq.s64 	%p27, %rd34, 0;
	@%p27 bra 	$L__BB1_27;
	setp.eq.s64 	%p28, %rd43, 0;
	setp.eq.s64 	%p29, %rd34, 1;
	mad.lo.s64 	%rd136, %rd44, %rd71, %rd157;
	shl.b64 	%rd137, %rd136, 2;
	add.s64 	%rd56, %rd1, %rd137;
	ld.global.u32 	%r25, [%rd56];
	cvt.rn.f32.s32 	%f79, %r25;
	neg.f32 	%f80, %f79;
	selp.f32 	%f81, %f80, %f79, %p28;
	shl.b64 	%rd138, %rd156, 2;
	add.s64 	%rd57, %rd6, %rd138;
	ld.global.f32 	%f82, [%rd57];
	add.f32 	%f83, %f82, %f81;
	st.global.f32 	[%rd57], %f83;
	mul.f32 	%f100, %f100, %f83;
	@%p29 bra 	$L__BB1_27;
	setp.eq.s64 	%p31, %rd34, 2;
	ld.global.u32 	%r26, [%rd56+4];
	cvt.rn.f32.s32 	%f84, %r26;
	neg.f32 	%f85, %f84;
	selp.f32 	%f86, %f85, %f84, %p28;
	add.s64 	%rd58, %rd57, %rd36;
	ld.global.f32 	%f87, [%rd58];
	add.f32 	%f88, %f87, %f86;
	st.global.f32 	[%rd58], %f88;
	mul.f32 	%f100, %f100, %f88;
	@%p31 bra 	$L__BB1_27;
	ld.global.u32 	%r27, [%rd56+8];
	cvt.rn.f32.s32 	%f89, %r27;
	neg.f32 	%f90, %f89;
	selp.f32 	%f91, %f90, %f89, %p28;
	add.s64 	%rd139, %rd58, %rd36;
	ld.global.f32 	%f92, [%rd139];
	add.f32 	%f93, %f92, %f91;
	st.global.f32 	[%rd139], %f93;
	mul.f32 	%f100, %f100, %f93;
$L__BB1_27:
	fma.rn.f32 	%f107, %f104, %f100, %f107;
	neg.f32 	%f104, %f104;
	add.s64 	%rd150, %rd151, 1;
	setp.lt.s64 	%p33, %rd151, %rd4;
	setp.lt.s64 	%p34, %rd150, %rd67;
	and.pred  	%p35, %p33, %p34;
	@%p35 bra 	$L__BB1_20;
	bra.uni 	$L__BB1_33;
$L__BB1_28:
	max.s64 	%rd107, %rd4, %rd150;
	not.b64 	%rd108, %rd151;
	add.s64 	%rd109, %rd107, %rd108;
	sub.s64 	%rd110, %rd67, %rd151;
	add.s64 	%rd111, %rd110, -2;
	min.u64 	%rd60, %rd109, %rd111;
	and.b64  	%rd112, %rd60, 3;
	setp.eq.s64 	%p17, %rd112, 3;
	mov.f32 	%f107, 0f00000000;
	@%p17 bra 	$L__BB1_31;
	add.s64 	%rd113, %rd60, 1;
	and.b64  	%rd61, %rd113, 3;
	mov.f32 	%f107, 0f00000000;
	mov.u64 	%rd158, %rd150;
$L__BB1_30:
	.pragma "nounroll";
	add.f32 	%f107, %f107, %f104;
	neg.f32 	%f104, %f104;
	add.s64 	%rd150, %rd158, 1;
	sub.s64 	%rd114, %rd158, %rd151;
	setp.ne.s64 	%p18, %rd114, %rd61;
	mov.u64 	%rd158, %rd150;
	@%p18 bra 	$L__BB1_30;
$L__BB1_31:
	setp.lt.u64 	%p19, %rd60, 3;
	@%p19 bra 	$L__BB1_33;
$L__BB1_32:
	add.f32 	%f49, %f107, %f104;
	sub.f32 	%f50, %f49, %f104;
	add.f32 	%f51, %f50, %f104;
	add.s64 	%rd115, %rd150, 3;
	sub.f32 	%f107, %f51, %f104;
	add.s64 	%rd150, %rd150, 4;
	setp.lt.s64 	%p20, %rd115, %rd4;
	setp.lt.s64 	%p21, %rd150, %rd67;
	and.pred  	%p22, %p20, %p21;
	@%p22 bra 	$L__BB1_32;
$L__BB1_33:
	ld.param.u64 	%rd141, [_Z19PermanentCalculatorxPfS_Pixxxx_param_2];
	cvta.to.global.u64 	%rd140, %rd141;
	atom.global.add.f32 	%f94, [%rd140], %f107;
$L__BB1_34:
	ret;

}


// ===== COMPILED SASS (sm_100) =====

	.target	sm_100

	.elftype	@"ET_EXEC"


//--------------------- .note.nv.tkinfo           --------------------------
	.section	.note.nv.tkinfo,"",@"SHT_NOTE"
	.sectionflags	@"SHF_NOTE_NV_TKINFO"
	.tkinfo
        /*0018*/ 	.word	0x00000002
        /*0030*/ 	.string	""
        /*0030*/ 	.string	"ptxas"
        /*0030*/ 	.string	"Cuda compilation tools, release 13.0, V13.0.88"
        /*0030*/ 	.string	"Build cuda_13.0.r13.0/compiler.36424714_0"
        /*0030*/ 	.string	"-arch sm_100 -m 64 "



//--------------------- .note.nv.cuinfo           --------------------------
	.section	.note.nv.cuinfo,"",@"SHT_NOTE"
	.sectionflags	@"SHF_NOTE_NV_CUINFO"
        /*0018*/ 	.short	0x0002
        /*001a*/ 	.short	0x0064
        /*001c*/ 	.short	0x0082
	.zero		2


//--------------------- .nv.info                  --------------------------
	.section	.nv.info,"",@"SHT_CUDA_INFO"
	.align	4


	//----- nvinfo : EIATTR_REGCOUNT
	.align		4
        /*0000*/ 	.byte	0x04, 0x2f
        /*0002*/ 	.short	(.L_1 - .L_0)
	.align		4
.L_0:
        /*0004*/ 	.word	index@(_Z10PreProcessPfS_xx)
        /*0008*/ 	.word	0x00000020


	//----- nvinfo : EIATTR_FRAME_SIZE
	.align		4
.L_1:
        /*000c*/ 	.byte	0x04, 0x11
        /*000e*/ 	.short	(.L_3 - .L_2)
	.align		4
.L_2:
        /*0010*/ 	.word	index@($__internal_1_$__cuda_sm20_div_u64)
        /*0014*/ 	.word	0x00000000


	//----- nvinfo : EIATTR_FRAME_SIZE
	.align		4
.L_3:
        /*0018*/ 	.byte	0x04, 0x11
        /*001a*/ 	.short	(.L_5 - .L_4)
	.align		4
.L_4:
        /*001c*/ 	.word	index@(_Z10PreProcessPfS_xx)
        /*0020*/ 	.word	0x00000000


	//----- nvinfo : EIATTR_REGCOUNT
	.align		4
.L_5:
        /*0024*/ 	.byte	0x04, 0x2f
        /*0026*/ 	.short	(.L_7 - .L_6)
	.align		4
.L_6:
        /*0028*/ 	.word	index@(_Z19PermanentCalculatorxPfS_Pixxxx)
        /*002c*/ 	.word	0x00000028


	//----- nvinfo : EIATTR_FRAME_SIZE
	.align		4
.L_7:
        /*0030*/ 	.byte	0x04, 0x11
        /*0032*/ 	.short	(.L_9 - .L_8)
	.align		4
.L_8:
        /*0034*/ 	.word	index@($__internal_0_$__cuda_sm20_div_u64)
        /*0038*/ 	.word	0x00000000


	//----- nvinfo : EIATTR_FRAME_SIZE
	.align		4
.L_9:
        /*003c*/ 	.byte	0x04, 0x11
        /*003e*/ 	.short	(.L_11 - .L_10)
	.align		4
.L_10:
        /*0040*/ 	.word	index@(_Z19PermanentCalculatorxPfS_Pixxxx)
        /*0044*/ 	.word	0x00000000


	//----- nvinfo : EIATTR_MIN_STACK_SIZE
	.align		4
.L_11:
        /*0048*/ 	.byte	0x04, 0x12
        /*004a*/ 	.short	(.L_13 - .L_12)
	.align		4
.L_12:
        /*004c*/ 	.word	index@(_Z19PermanentCalculatorxPfS_Pixxxx)
        /*0050*/ 	.word	0x00000000


	//----- nvinfo : EIATTR_MIN_STACK_SIZE
	.align		4
.L_13:
        /*0054*/ 	.byte	0x04, 0x12
        /*0056*/ 	.short	(.L_15 - .L_14)
	.align		4
.L_14:
        /*0058*/ 	.word	index@(_Z10PreProcessPfS_xx)
        /*005c*/ 	.word	0x00000000
.L_15:


//--------------------- .nv.compat                --------------------------
	.section	.nv.compat,"",@"SHT_CUDA_COMPAT_INFO"
	.align	4
        /*0000*/ 	.byte	0x02, 0x09, 0x00, 0x00, 0x02, 0x02, 0x01, 0x00, 0x02, 0x05, 0x05, 0x00, 0x03, 0x07, 0x01, 0x01
        /*0010*/ 	.byte	0x02, 0x03, 0x00, 0x00, 0x02, 0x06, 0x01, 0x00, 0x04, 0x0b, 0x08, 0x00, 0x09, 0x00, 0x00, 0x00
        /*0020*/ 	.byte	0x00, 0x00, 0x00, 0x00


//--------------------- .nv.info._Z19PermanentCalculatorxPfS_Pixxxx --------------------------
	.section	.nv.info._Z19PermanentCalculatorxPfS_Pixxxx,"",@"SHT_CUDA_INFO"
	.sectionflags	@""
	.align	4


	//----- nvinfo : EIATTR_CUDA_API_VERSION
	.align		4
        /*0000*/ 	.byte	0x04, 0x37
        /*0002*/ 	.short	(.L_17 - .L_16)
.L_16:
        /*0004*/ 	.word	0x00000082


	//----- nvinfo : EIATTR_KPARAM_INFO
	.align		4
.L_17:
        /*0008*/ 	.byte	0x04, 0x17
        /*000a*/ 	.short	(.L_19 - .L_18)
.L_18:
        /*000c*/ 	.word	0x00000000
        /*0010*/ 	.short	0x0007
        /*0012*/ 	.short	0x0038
        /*0014*/ 	.byte	0x00, 0xf0, 0x21, 0x00


	//----- nvinfo : EIATTR_KPARAM_INFO
	.align		4
.L_19:
        /*0018*/ 	.byte	0x04, 0x17
        /*001a*/ 	.short	(.L_21 - .L_20)
.L_20:
        /*001c*/ 	.word	0x00000000
        /*0020*/ 	.short	0x0006
        /*0022*/ 	.short	0x0030
        /*0024*/ 	.byte	0x00, 0xf0, 0x21, 0x00


	//----- nvinfo : EIATTR_KPARAM_INFO
	.align		4
.L_21:
        /*0028*/ 	.byte	0x04, 0x17
        /*002a*/ 	.short	(.L_23 - .L_22)
.L_22:
        /*002c*/ 	.word	0x00000000
        /*0030*/ 	.short	0x0005
        /*0032*/ 	.short	0x0028
        /*0034*/ 	.byte	0x00, 0xf0, 0x21, 0x00


	//----- nvinfo : EIATTR_KPARAM_INFO
	.align		4
.L_23:
        /*0038*/ 	.byte	0x04, 0x17
        /*003a*/ 	.short	(.L_25 - .L_24)
.L_24:
        /*003c*/ 	.word	0x00000000
        /*0040*/ 	.short	0x0004
        /*0042*/ 	.short	0x0020
        /*0044*/ 	.byte	0x00, 0xf0, 0x21, 0x00


	//----- nvinfo : EIATTR_KPARAM_INFO
	.align		4
.L_25:
        /*0048*/ 	.byte	0x04, 0x17
        /*004a*/ 	.short	(.L_27 - .L_26)
.L_26:
        /*004c*/ 	.word	0x00000000
        /*0050*/ 	.short	0x0003
        /*0052*/ 	.short	0x0018
        /*0054*/ 	.byte	0x00, 0xf5, 0x21, 0x00


	//----- nvinfo : EIATTR_KPARAM_INFO
	.align		4
.L_27:
        /*0058*/ 	.byte	0x04, 0x17
        /*005a*/ 	.short	(.L_29 - .L_28)
.L_28:
        /*005c*/ 	.word	0x00000000
        /*0060*/ 	.short	0x0002
        /*0062*/ 	.short	0x0010
        /*0064*/ 	.byte	0x00, 0xf5, 0x21, 0x00


	//----- nvinfo : EIATTR_KPARAM_INFO
	.align		4
.L_29:
        /*0068*/ 	.byte	0x04, 0x17
        /*006a*/ 	.short	(.L_31 - .L_30)
.L_30:
        /*006c*/ 	.word	0x00000000
        /*0070*/ 	.short	0x0001
        /*0072*/ 	.short	0x0008
        /*0074*/ 	.byte	0x00, 0xf5, 0x21, 0x00


	//----- nvinfo : EIATTR_KPARAM_INFO
	.align		4
.L_31:
        /*0078*/ 	.byte	0x04, 0x17
        /*007a*/ 	.short	(.L_33 - .L_32)
.L_32:
        /*007c*/ 	.word	0x00000000
        /*0080*/ 	.short	0x0000
        /*0082*/ 	.short	0x0000
        /*0084*/ 	.byte	0x00, 0xf0, 0x21, 0x00


	//----- nvinfo : EIATTR_SPARSE_MMA_MASK
	.align		4
.L_33:
        /*0088*/ 	.byte	0x03, 0x50
        /*008a*/ 	.short	0x0000


	//----- nvinfo : EIATTR_MAXREG_COUNT
	.align		4
        /*008c*/ 	.byte	0x03, 0x1b
        /*008e*/ 	.short	0x00ff


	//----- nvinfo : EIATTR_MERCURY_ISA_VERSION
	.align		4
        /*0090*/ 	.byte	0x03, 0x5f
        /*0092*/ 	.short	0x0101


	//----- nvinfo : EIATTR_VRC_CTA_INIT_COUNT
	.align		4
        /*0094*/ 	.byte	0x02, 0x4a
	.zero		1
	.zero		1


	//----- nvinfo : EIATTR_EXIT_INSTR_OFFSETS
	.align		4
        /*0098*/ 	.byte	0x04, 0x1c
        /*009a*/ 	.short	(.L_35 - .L_34)


	//   ....[0]....
.L_34:
        /*009c*/ 	.word	0x000000b0


	//   ....[1]....
        /*00a0*/ 	.word	0x00001ef0


	//----- nvinfo : EIATTR_CRS_STACK_SIZE
	.align		4
.L_35:
        /*00a4*/ 	.byte	0x04, 0x1e
        /*00a6*/ 	.short	(.L_37 - .L_36)
.L_36:
        /*00a8*/ 	.word	0x00000000


	//----- nvinfo : EIATTR_CBANK_PARAM_SIZE
	.align		4
.L_37:
        /*00ac*/ 	.byte	0x03, 0x19
        /*00ae*/ 	.short	0x0040


	//----- nvinfo : EIATTR_PARAM_CBANK
	.align		4
        /*00b0*/ 	.byte	0x04, 0x0a
        /*00b2*/ 	.short	(.L_39 - .L_38)
	.align		4
.L_38:
        /*00b4*/ 	.word	index@(.nv.constant0._Z19PermanentCalculatorxPfS_Pixxxx)
        /*00b8*/ 	.short	0x0380
        /*00ba*/ 	.short	0x0040


	//----- nvinfo : EIATTR_SW_WAR
	.align		4
.L_39:
        /*00bc*/ 	.byte	0x04, 0x36
        /*00be*/ 	.short	(.L_41 - .L_40)
.L_40:
        /*00c0*/ 	.word	0x00000008
.L_41:


//--------------------- .nv.info._Z10PreProcessPfS_xx --------------------------
	.section	.nv.info._Z10PreProcessPfS_xx,"",@"SHT_CUDA_INFO"
	.sectionflags	@""
	.align	4


	//----- nvinfo : EIATTR_CUDA_API_VERSION
	.align		4
        /*0000*/ 	.byte	0x04, 0x37
        /*0002*/ 	.short	(.L_43 - .L_42)
.L_42:
        /*0004*/ 	.word	0x00000082


	//----- nvinfo : EIATTR_KPARAM_INFO
	.align		4
.L_43:
        /*0008*/ 	.byte	0x04, 0x17
        /*000a*/ 	.short	(.L_45 - .L_44)
.L_44:
        /*000c*/ 	.word	0x00000000
        /*0010*/ 	.short	0x0003
        /*0012*/ 	.short	0x0018
        /*0014*/ 	.byte	0x00, 0xf0, 0x21, 0x00


	//----- nvinfo : EIATTR_KPARAM_INFO
	.align		4
.L_45:
        /*0018*/ 	.byte	0x04, 0x17
        /*001a*/ 	.short	(.L_47 - .L_46)
.L_46:
        /*001c*/ 	.word	0x00000000
        /*0020*/ 	.short	0x0002
        /*0022*/ 	.short	0x0010
        /*0024*/ 	.byte	0x00, 0xf0, 0x21, 0x00


	//----- nvinfo : EIATTR_KPARAM_INFO
	.align		4
.L_47:
        /*0028*/ 	.byte	0x04, 0x17
        /*002a*/ 	.short	(.L_49 - .L_48)
.L_48:
        /*002c*/ 	.word	0x00000000
        /*0030*/ 	.short	0x0001
        /*0032*/ 	.short	0x0008
        /*0034*/ 	.byte	0x00, 0xf5, 0x21, 0x00


	//----- nvinfo : EIATTR_KPARAM_INFO
	.align		4
.L_49:
        /*0038*/ 	.byte	0x04, 0x17
        /*003a*/ 	.short	(.L_51 - .L_50)
.L_50:
        /*003c*/ 	.word	0x00000000
        /*0040*/ 	.short	0x0000
        /*0042*/ 	.short	0x0000
        /*0044*/ 	.byte	0x00, 0xf5, 0x21, 0x00


	//----- nvinfo : EIATTR_SPARSE_MMA_MASK
	.align		4
.L_51:
        /*0048*/ 	.byte	0x03, 0x50
        /*004a*/ 	.short	0x0000


	//----- nvinfo : EIATTR_MAXREG_COUNT
	.align		4
        /*004c*/ 	.byte	0x03, 0x1b
        /*004e*/ 	.short	0x00ff


	//----- nvinfo : EIATTR_MERCURY_ISA_VERSION
	.align		4
        /*0050*/ 	.byte	0x03, 0x5f
        /*0052*/ 	.short	0x0101


	//----- nvinfo : EIATTR_VRC_CTA_INIT_COUNT
	.align		4
        /*0054*/ 	.byte	0x02, 0x4a
	.zero		1
	.zero		1


	//----- nvinfo : EIATTR_EXIT_INSTR_OFFSETS
	.align		4
        /*0058*/ 	.byte	0x04, 0x1c
        /*005a*/ 	.short	(.L_53 - .L_52)


	//   ....[0]....
.L_52:
        /*005c*/ 	.word	0x00000050


	//   ....[1]....
        /*0060*/ 	.word	0x00000620


	//   ....[2]....
        /*0064*/ 	.word	0x000007b0


	//----- nvinfo : EIATTR_CRS_STACK_SIZE
	.align		4
.L_53:
        /*0068*/ 	.byte	0x04, 0x1e
        /*006a*/ 	.short	(.L_55 - .L_54)
.L_54:
        /*006c*/ 	.word	0x00000000


	//----- nvinfo : EIATTR_CBANK_PARAM_SIZE
	.align		4
.L_55:
        /*0070*/ 	.byte	0x03, 0x19
        /*0072*/ 	.short	0x0020


	//----- nvinfo : EIATTR_PARAM_CBANK
	.align		4
        /*0074*/ 	.byte	0x04, 0x0a
        /*0076*/ 	.short	(.L_57 - .L_56)
	.align		4
.L_56:
        /*0078*/ 	.word	index@(.nv.constant0._Z10PreProcessPfS_xx)
        /*007c*/ 	.short	0x0380
        /*007e*/ 	.short	0x0020


	//----- nvinfo : EIATTR_SW_WAR
	.align		4
.L_57:
        /*0080*/ 	.byte	0x04, 0x36
        /*0082*/ 	.short	(.L_59 - .L_58)
.L_58:
        /*0084*/ 	.word	0x00000008
.L_59:


//--------------------- .nv.callgraph             --------------------------
	.section	.nv.callgraph,"",@"SHT_CUDA_CALLGRAPH"
	.align	4
	.sectionentsize	8
	.align		4
        /*0000*/ 	.word	0x00000000
	.align		4
        /*0004*/ 	.word	0xffffffff
	.align		4
        /*0008*/ 	.word	0x00000000
	.align		4
        /*000c*/ 	.word	0xfffffffe
	.align		4
        /*0010*/ 	.word	0x00000000
	.align		4
        /*0014*/ 	.word	0xfffffffd
	.align		4
        /*0018*/ 	.word	0x00000000
	.align		4
        /*001c*/ 	.word	0xfffffffc


//--------------------- .text._Z19PermanentCalculatorxPfS_Pixxxx --------------------------
	.section	.text._Z19PermanentCalculatorxPfS_Pixxxx,"ax",@progbits
	.align	128
        .global         _Z19PermanentCalculatorxPfS_Pixxxx
        .type           _Z19PermanentCalculatorxPfS_Pixxxx,@function
        .size           _Z19PermanentCalculatorxPfS_Pixxxx,(.L_x_36 - _Z19PermanentCalculatorxPfS_Pixxxx)
        .other          _Z19PermanentCalculatorxPfS_Pixxxx,@"STO_CUDA_ENTRY STV_DEFAULT"
_Z19PermanentCalculatorxPfS_Pixxxx:
.text._Z19PermanentCalculatorxPfS_Pixxxx:
[----:B------:R-:W-:Y:S01]  /*0000*/  LDC R1, c[0x0][0x37c] ;  /* 0x0000df00ff017b82 */ /* 0x000fe20000000800 */
[----:B------:R-:W0:Y:S01]  /*0010*/  S2R R5, SR_CTAID.X ;  /* 0x0000000000057919 */ /* 0x000e220000002500 */
[----:B------:R-:W0:Y:S01]  /*0020*/  LDCU UR4, c[0x0][0x360] ;  /* 0x00006c00ff0477ac */ /* 0x000e220008000800 */
[----:B------:R-:W0:Y:S01]  /*0030*/  S2R R0, SR_TID.X ;  /* 0x0000000000007919 */ /* 0x000e220000002100 */
[----:B------:R-:W1:Y:S01]  /*0040*/  LDCU.64 UR6, c[0x0][0x3a0] ;  /* 0x00007400ff0677ac */ /* 0x000e620008000a00 */
[----:B------:R-:W2:Y:S01]  /*0050*/  LDCU.64 UR8, c[0x0][0x380] ;  /* 0x00007000ff0877ac */ /* 0x000ea20008000a00 */
[----:B0-----:R-:W-:-:S04]  /*0060*/  IMAD R5, R5, UR4, R0 ;  /* 0x0000000405057c24 */ /* 0x001fc8000f8e0200 */
[----:B-1----:R-:W-:-:S04]  /*0070*/  IMAD.WIDE.U32 R2, R5, UR6, RZ ;  /* 0x0000000605027c25 */ /* 0x002fc8000f8e00ff */
[----:B------:R-:W-:Y:S01]  /*0080*/  IMAD R10, R5, UR7, R3 ;  /* 0x00000007050a7c24 */ /* 0x000fe2000f8e0203 */
[----:B--2---:R-:W-:-:S04]  /*0090*/  ISETP.GE.U32.AND P0, PT, R2, UR8, PT ;  /* 0x0000000802007c0c */ /* 0x004fc8000bf06070 */
[----:B------:R-:W-:-:S13]  /*00a0*/  ISETP.GE.AND.EX P0, PT, R10, UR9, PT, P0 ;  /* 0x000000090a007c0c */ /* 0x000fda000bf06300 */
[----:B------:R-:W-:Y:S05]  /*00b0*/  @P0 EXIT ;  /* 0x000000000000094d */ /* 0x000fea0003800000 */
[----:B------:R-:W0:Y:S01]  /*00c0*/  LDC.64 R14, c[0x0][0x3b0] ;  /* 0x0000ec00ff0e7b82 */ /* 0x000e220000000a00 */
[----:B------:R-:W-:Y:S01]  /*00d0*/  IMAD.MOV.U32 R9, RZ, RZ, R2 ;  /* 0x000000ffff097224 */ /* 0x000fe200078e0002 */
[----:B------:R-:W1:Y:S01]  /*00e0*/  LDCU.64 UR10, c[0x0][0x388] ;  /* 0x00007100ff0a77ac */ /* 0x000e620008000a00 */
[--C-:B------:R-:W-:Y:S01]  /*00f0*/  SHF.R.S32.HI R11, RZ, 0x1, R10.reuse ;  /* 0x00000001ff0b7819 */ /* 0x100fe2000001140a */
[----:B------:R-:W-:Y:S02]  /*0100*/  BSSY.RECONVERGENT B0, `(.L_x_0) ;  /* 0x00000bc000007945 */ /* 0x000fe40003800200 */
[C---:B------:R-:W-:Y:S01]  /*0110*/  SHF.R.S64 R12, R9.reuse, 0x1, R10 ;  /* 0x00000001090c7819 */ /* 0x040fe2000000100a */
[----:B------:R-:W2:Y:S01]  /*0120*/  LDCU.64 UR8, c[0x0][0x358] ;  /* 0x00006b00ff0877ac */ /* 0x000ea20008000a00 */
[----:B------:R-:W-:Y:S02]  /*0130*/  IADD3 R7, P2, PT, R9, UR6, RZ ;  /* 0x0000000609077c10 */ /* 0x000fe4000ff5e0ff */
[----:B------:R-:W-:Y:S01]  /*0140*/  ISETP.EQ.U32.AND P1, PT, R12, R9, PT ;  /* 0x000000090c00720c */ /* 0x000fe20003f22070 */
[----:B------:R-:W3:Y:S01]  /*0150*/  LDCU.64 UR4, c[0x0][0x3b8] ;  /* 0x00007700ff0477ac */ /* 0x000ee20008000a00 */
[----:B------:R-:W4:Y:S01]  /*0160*/  LDCU.64 UR12, c[0x0][0x3a8] ;  /* 0x00007500ff0c77ac */ /* 0x000f220008000a00 */
[----:B------:R-:W0:Y:S01]  /*0170*/  LDCU.64 UR14, c[0x0][0x398] ;  /* 0x00007300ff0e77ac */ /* 0x000e220008000a00 */
[----:B-1----:R-:W-:-:S02]  /*0180*/  LEA R8, P3, R5, UR10, 0x2 ;  /* 0x0000000a05087c11 */ /* 0x002fc4000f8610ff */
[----:B0-----:R-:W-:Y:S02]  /*0190*/  ISETP.GE.U32.AND P0, PT, R14, 0x1, PT ;  /* 0x000000010e00780c */ /* 0x001fe40003f06070 */
[----:B------:R-:W-:Y:S02]  /*01a0*/  LEA.HI.X R6, R5, UR11, RZ, 0x2, P3 ;  /* 0x0000000b05067c11 */ /* 0x000fe400098f14ff */
[----:B------:R-:W-:Y:S02]  /*01b0*/  ISETP.GE.AND.EX P0, PT, R15, RZ, PT, P0 ;  /* 0x000000ff0f00720c */ /* 0x000fe40003f06300 */
[----:B------:R-:W-:Y:S02]  /*01c0*/  IADD3.X R5, PT, PT, R10, UR7, RZ, P2, !PT ;  /* 0x000000070a057c10 */ /* 0x000fe400097fe4ff */
[----:B------:R-:W-:-:S13]  /*01d0*/  ISETP.EQ.OR.EX P0, PT, R11, R10, !P0, P1 ;  /* 0x0000000a0b00720c */ /* 0x000fda0004702710 */
[----:B--234-:R-:W-:Y:S05]  /*01e0*/  @P0 BRA `(.L_x_1) ;  /* 0x0000000800b40947 */ /* 0x01cfea0003800000 */
[----:B------:R-:W0:Y:S01]  /*01f0*/  LDC.64 R2, c[0x0][0x3b8] ;  /* 0x0000ee00ff027b82 */ /* 0x000e220000000a00 */
[----:B------:R-:W-:Y:S02]  /*0200*/  LOP3.LUT R23, R12, R9, RZ, 0x3c, !PT ;  /* 0x000000090c177212 */ /* 0x000fe400078e3cff */
[----:B------:R-:W-:Y:S02]  /*0210*/  LOP3.LUT R22, R11, R10, RZ, 0x3c, !PT ;  /* 0x0000000a0b167212 */ /* 0x000fe400078e3cff */
[----:B0-----:R-:W-:-:S04]  /*0220*/  ISETP.GT.U32.AND P0, PT, R2, R14, PT ;  /* 0x0000000e0200720c */ /* 0x001fc80003f04070 */
[----:B------:R-:W-:-:S04]  /*0230*/  ISETP.GT.AND.EX P0, PT, R3, R15, PT, P0 ;  /* 0x0000000f0300720c */ /* 0x000fc80003f04300 */
[----:B------:R-:W-:Y:S02]  /*0240*/  SEL R4, R2, R14, P0 ;  /* 0x0000000e02047207 */ /* 0x000fe40000000000 */
[----:B------:R-:W-:Y:S02]  /*0250*/  SEL R0, R3, R15, P0 ;  /* 0x0000000f03007207 */ /* 0x000fe40000000000 */
[----:B------:R-:W-:-:S04]  /*0260*/  IADD3 R4, P0, PT, R4, -0x1, RZ ;  /* 0xffffffff04047810 */ /* 0x000fc80007f1e0ff */
[----:B------:R-:W-:-:S04]  /*0270*/  IADD3.X R0, PT, PT, R0, -0x1, RZ, P0, !PT ;  /* 0xffffffff00007810 */ /* 0x000fc800007fe4ff */
[----:B------:R-:W-:-:S04]  /*0280*/  LOP3.LUT R3, R0, R3, RZ, 0xfc, !PT ;  /* 0x0000000300037212 */ /* 0x000fc800078efcff */
[----:B------:R-:W-:-:S13]  /*0290*/  ISETP.NE.U32.AND P0, PT, R3, RZ, PT ;  /* 0x000000ff0300720c */ /* 0x000fda0003f05070 */
[----:B------:R-:W-:Y:S05]  /*02a0*/  @P0 BRA `(.L_x_2) ;  /* 0x0000000000540947 */ /* 0x000fea0003800000 */
[----:B------:R-:W0:Y:S01]  /*02b0*/  I2F.U32.RP R0, R2 ;  /* 0x0000000200007306 */ /* 0x000e220000209000 */
[----:B------:R-:W-:-:S07]  /*02c0*/  ISETP.NE.U32.AND P2, PT, R2, RZ, PT ;  /* 0x000000ff0200720c */ /* 0x000fce0003f45070 */
[----:B0-----:R-:W0:Y:S02]  /*02d0*/  MUFU.RCP R0, R0 ;  /* 0x0000000000007308 */ /* 0x001e240000001000 */
[----:B0-----:R-:W-:-:S06]  /*02e0*/  VIADD R12, R0, 0xffffffe ;  /* 0x0ffffffe000c7836 */ /* 0x001fcc0000000000 */
[----:B------:R0:W1:Y:S02]  /*02f0*/  F2I.FTZ.U32.TRUNC.NTZ R13, R12 ;  /* 0x0000000c000d7305 */ /* 0x000064000021f000 */
[----:B0-----:R-:W-:Y:S02]  /*0300*/  IMAD.MOV.U32 R12, RZ, RZ, RZ ;  /* 0x000000ffff0c7224 */ /* 0x001fe400078e00ff */
[----:B-1----:R-:W-:-:S04]  /*0310*/  IMAD.MOV R3, RZ, RZ, -R13 ;  /* 0x000000ffff037224 */ /* 0x002fc800078e0a0d */
[----:B------:R-:W-:-:S04]  /*0320*/  IMAD R3, R3, R2, RZ ;  /* 0x0000000203037224 */ /* 0x000fc800078e02ff */
[----:B------:R-:W-:-:S06]  /*0330*/  IMAD.HI.U32 R13, R13, R3, R12 ;  /* 0x000000030d0d7227 */ /* 0x000fcc00078e000c */
[----:B------:R-:W-:-:S04]  /*0340*/  IMAD.HI.U32 R13, R13, R4, RZ ;  /* 0x000000040d0d7227 */ /* 0x000fc800078e00ff */
[----:B------:R-:W-:-:S04]  /*0350*/  IMAD.MOV R3, RZ, RZ, -R13 ;  /* 0x000000ffff037224 */ /* 0x000fc800078e0a0d */
[----:B------:R-:W-:-:S05]  /*0360*/  IMAD R3, R2, R3, R4 ;  /* 0x0000000302037224 */ /* 0x000fca00078e0204 */
[----:B------:R-:W-:-:S13]  /*0370*/  ISETP.GE.U32.AND P0, PT, R3, R2, PT ;  /* 0x000000020300720c */ /* 0x000fda0003f06070 */
[----:B------:R-:W-:Y:S02]  /*0380*/  @P0 IMAD.IADD R3, R3, 0x1, -R2 ;  /* 0x0000000103030824 */ /* 0x000fe400078e0a02 */
[----:B------:R-:W-:-:S03]  /*0390*/  @P0 VIADD R13, R13, 0x1 ;  /* 0x000000010d0d0836 */ /* 0x000fc60000000000 */
[----:B------:R-:W-:Y:S01]  /*03a0*/  ISETP.GE.U32.AND P1, PT, R3, R2, PT ;  /* 0x000000020300720c */ /* 0x000fe20003f26070 */
[----:B------:R-:W-:-:S12]  /*03b0*/  IMAD.MOV.U32 R3, RZ, RZ, RZ ;  /* 0x000000ffff037224 */ /* 0x000fd800078e00ff */
[----:B------:R-:W-:Y:S01]  /*03c0*/  @P1 VIADD R13, R13, 0x1 ;  /* 0x000000010d0d1836 */ /* 0x000fe20000000000 */
[----:B------:R-:W-:-:S05]  /*03d0*/  @!P2 LOP3.LUT R13, RZ, R2, RZ, 0x33, !PT ;  /* 0x00000002ff0da212 */ /* 0x000fca00078e33ff */
[----:B------:R-:W-:Y:S01]  /*03e0*/  IMAD.MOV.U32 R2, RZ, RZ, R13 ;  /* 0x000000ffff027224 */ /* 0x000fe200078e000d */
[----:B------:R-:W-:Y:S06]  /*03f0*/  BRA `(.L_x_3) ;  /* 0x0000000000147947 */ /* 0x000fec0003800000 */
.L_x_2:
[----:B------:R-:W-:Y:S02]  /*0400*/  IMAD.MOV.U32 R2, RZ, RZ, R4 ;  /* 0x000000ffff027224 */ /* 0x000fe400078e0004 */
[----:B------:R-:W-:Y:S01]  /*0410*/  IMAD.MOV.U32 R4, RZ, RZ, R0 ;  /* 0x000000ffff047224 */ /* 0x000fe200078e0000 */
[----:B------:R-:W-:-:S07]  /*0420*/  MOV R0, 0x440 ;  /* 0x0000044000007802 */ /* 0x000fce0000000f00 */
[----:B------:R-:W-:Y:S05]  /*0430*/  CALL.REL.NOINC `($__internal_0_$__cuda_sm20_div_u64) ;  /* 0x0000001800b07944 */ /* 0x000fea0003c00000 */
[----:B------:R-:W-:-:S07]  /*0440*/  IMAD.MOV.U32 R3, RZ, RZ, R15 ;  /* 0x000000ffff037224 */ /* 0x000fce00078e000f */
.L_x_3:
[----:B------:R-:W-:Y:S01]  /*0450*/  POPC R0, R23 ;  /* 0x0000001700007309 */ /* 0x000fe20000000000 */
[----:B------:R-:W-:-:S07]  /*0460*/  CS2R R20, SRZ ;  /* 0x0000000000147805 */ /* 0x000fce000001ff00 */
[----:B------:R-:W0:Y:S02]  /*0470*/  POPC R11, R22 ;  /* 0x00000016000b7309 */ /* 0x000e240000000000 */
[----:B0-----:R-:W-:Y:S01]  /*0480*/  IMAD.IADD R0, R0, 0x1, R11 ;  /* 0x0000000100007824 */ /* 0x001fe200078e020b */
[----:B------:R-:W-:-:S04]  /*0490*/  IADD3 R11, P1, PT, R2, 0x1, RZ ;  /* 0x00000001020b7810 */ /* 0x000fc80007f3e0ff */
[----:B------:R-:W-:Y:S01]  /*04a0*/  ISETP.GT.U32.AND P0, PT, R0, 0x1, PT ;  /* 0x000000010000780c */ /* 0x000fe20003f04070 */
[----:B------:R-:W-:Y:S01]  /*04b0*/  IMAD.X R4, RZ, RZ, R3, P1 ;  /* 0x000000ffff047224 */ /* 0x000fe200008e0603 */
[----:B------:R-:W-:Y:S02]  /*04c0*/  LOP3.LUT R11, R11, 0xfffffffc, RZ, 0xc0, !PT ;  /* 0xfffffffc0b0b7812 */ /* 0x000fe400078ec0ff */
[----:B------:R-:W-:-:S04]  /*04d0*/  ISETP.GT.U32.AND.EX P0, PT, RZ, RZ, PT, P0 ;  /* 0x000000ffff00720c */ /* 0x000fc80003f04100 */
[----:B------:R-:W-:-:S09]  /*04e0*/  SEL R0, R0, 0x1, P0 ;  /* 0x0000000100007807 */ /* 0x000fd20000000000 */
.L_x_10:
[----:B------:R-:W-:Y:S01]  /*04f0*/  IADD3 R12, P0, PT, RZ, -R23, RZ ;  /* 0x80000017ff0c7210 */ /* 0x000fe20007f1e0ff */
[----:B------:R-:W-:Y:S01]  /*0500*/  BSSY.RECONVERGENT B1, `(.L_x_4) ;  /* 0x000004d000017945 */ /* 0x000fe20003800200 */
[----:B------:R-:W-:Y:S02]  /*0510*/  ISETP.GE.U32.AND P1, PT, R2, 0x3, PT ;  /* 0x000000030200780c */ /* 0x000fe40003f26070 */
[----:B------:R-:W-:Y:S02]  /*0520*/  CS2R R24, SRZ ;  /* 0x0000000000187805 */ /* 0x000fe4000001ff00 */
[----:B012---:R-:W-:Y:S01]  /*0530*/  CS2R R16, SRZ ;  /* 0x0000000000107805 */ /* 0x007fe2000001ff00 */
[----:B------:R-:W-:Y:S01]  /*0540*/  IMAD.X R15, RZ, RZ, ~R22, P0 ;  /* 0x000000ffff0f7224 */ /* 0x000fe200000e0e16 */
[----:B------:R-:W-:-:S04]  /*0550*/  ISETP.GE.U32.AND.EX P1, PT, R3, RZ, PT, P1 ;  /* 0x000000ff0300720c */ /* 0x000fc80003f26110 */
[----:B------:R-:W-:-:S04]  /*0560*/  LOP3.LUT R15, R22, R15, RZ, 0xc0, !PT ;  /* 0x0000000f160f7212 */ /* 0x000fc800078ec0ff */
[----:B------:R-:W-:-:S13]  /*0570*/  ISETP.NE.U32.AND P0, PT, R15, RZ, PT ;  /* 0x000000ff0f00720c */ /* 0x000fda0003f05070 */
[----:B------:R-:W-:-:S04]  /*0580*/  @!P0 LOP3.LUT R15, R23, R12, RZ, 0xc0, !PT ;  /* 0x0000000c170f8212 */ /* 0x000fc800078ec0ff */
[----:B------:R-:W0:Y:S02]  /*0590*/  FLO.U32 R12, R15 ;  /* 0x0000000f000c7300 */ /* 0x000e2400000e0000 */
[C---:B0-----:R-:W-:Y:S02]  /*05a0*/  IADD3 R13, PT, PT, -R12.reuse, 0x1f, RZ ;  /* 0x0000001f0c0d7810 */ /* 0x041fe40007ffe1ff */
[----:B------:R-:W-:-:S03]  /*05b0*/  IADD3 R12, PT, PT, -R12, 0x3f, RZ ;  /* 0x0000003f0c0c7810 */ /* 0x000fc60007ffe1ff */
[----:B------:R-:W-:Y:S01]  /*05c0*/  @P0 IMAD.MOV R12, RZ, RZ, R13 ;  /* 0x000000ffff0c0224 */ /* 0x000fe200078e020d */
[----:B------:R-:W-:Y:S01]  /*05d0*/  IADD3 R21, P0, PT, R21, 0x1, RZ ;  /* 0x0000000115157810 */ /* 0x000fe20007f1e0ff */
[----:B------:R-:W-:-:S03]  /*05e0*/  IMAD.MOV.U32 R13, RZ, RZ, -0x80000000 ;  /* 0x80000000ff0d7424 */ /* 0x000fc600078e00ff */
[----:B------:R-:W-:Y:S01]  /*05f0*/  IADD3 R27, P2, PT, -R12, 0x3f, RZ ;  /* 0x0000003f0c1b7810 */ /* 0x000fe20007f5e1ff */
[----:B------:R-:W-:Y:S01]  /*0600*/  IMAD.X R20, RZ, RZ, R20, P0 ;  /* 0x000000ffff147224 */ /* 0x000fe200000e0614 */
[----:B------:R-:W-:Y:S02]  /*0610*/  SHF.R.U64 R14, RZ, R12, 0x80000000 ;  /* 0x80000000ff0e7419 */ /* 0x000fe4000000120c */
[----:B------:R-:W-:Y:S01]  /*0620*/  ISETP.NE.U32.AND P0, PT, R21, R0, PT ;  /* 0x000000001500720c */ /* 0x000fe20003f05070 */
[----:B------:R-:W-:Y:S01]  /*0630*/  IMAD.X R26, RZ, RZ, -0x1, P2 ;  /* 0xffffffffff1a7424 */ /* 0x000fe200010e06ff */
[----:B------:R-:W-:Y:S02]  /*0640*/  SHF.R.U32.HI R13, RZ, R12, R13 ;  /* 0x0000000cff0d7219 */ /* 0x000fe4000001160d */
[----:B------:R-:W-:Y:S02]  /*0650*/  LOP3.LUT R23, R23, R14, RZ, 0x30, !PT ;  /* 0x0000000e17177212 */ /* 0x000fe400078e30ff */
[----:B------:R-:W-:-:S02]  /*0660*/  ISETP.NE.AND.EX P0, PT, R20, RZ, PT, P0 ;  /* 0x000000ff1400720c */ /* 0x000fc40003f05300 */
[----:B------:R-:W-:Y:S01]  /*0670*/  LOP3.LUT R22, R22, R13, RZ, 0x30, !PT ;  /* 0x0000000d16167212 */ /* 0x000fe200078e30ff */
[----:B------:R-:W-:Y:S10]  /*0680*/  @!P1 BRA `(.L_x_5) ;  /* 0x0000000000d09947 */ /* 0x000ff40003800000 */
[----:B------:R-:W0:Y:S01]  /*0690*/  LDC.64 R12, c[0x0][0x3b8] ;  /* 0x0000ee00ff0c7b82 */ /* 0x000e220000000a00 */
[----:B------:R-:W-:Y:S01]  /*06a0*/  BSSY.RECONVERGENT B2, `(.L_x_6) ;  /* 0x0000030000027945 */ /* 0x000fe20003800200 */
[----:B------:R-:W-:Y:S02]  /*06b0*/  CS2R R24, SRZ ;  /* 0x0000000000187805 */ /* 0x000fe4000001ff00 */
[----:B------:R-:W-:Y:S02]  /*06c0*/  CS2R R32, SRZ ;  /* 0x0000000000207805 */ /* 0x000fe4000001ff00 */
[C---:B0-----:R-:W-:Y:S01]  /*06d0*/  SHF.L.U64.HI R29, R12.reuse, 0x2, R13 ;  /* 0x000000020c1d7819 */ /* 0x041fe2000001020d */
[----:B------:R-:W-:-:S07]  /*06e0*/  IMAD.SHL.U32 R31, R12, 0x4, RZ ;  /* 0x000000040c1f7824 */ /* 0x000fce00078e00ff */
.L_x_7:
[----:B------:R-:W-:Y:S02]  /*06f0*/  IMAD.MOV.U32 R12, RZ, RZ, R32 ;  /* 0x000000ffff0c7224 */ /* 0x000fe400078e0020 */
[----:B------:R-:W-:Y:S02]  /*0700*/  IMAD.MOV.U32 R13, RZ, RZ, R33 ;  /* 0x000000ffff0d7224 */ /* 0x000fe400078e0021 */
[----:B0-----:R-:W-:Y:S02]  /*0710*/  IMAD R14, R26, UR12, RZ ;  /* 0x0000000c1a0e7c24 */ /* 0x001fe4000f8e02ff */
[----:B------:R-:W-:-:S04]  /*0720*/  IMAD.WIDE.U32 R16, R27, UR12, R12 ;  /* 0x0000000c1b107c25 */ /* 0x000fc8000f8e000c */
[----:B------:R-:W-:Y:S01]  /*0730*/  IMAD R13, R27, UR13, R14 ;  /* 0x0000000d1b0d7c24 */ /* 0x000fe2000f8e020e */
[----:B------:R-:W-:Y:S02]  /*0740*/  LEA R12, P1, R16, UR14, 0x2 ;  /* 0x0000000e100c7c11 */ /* 0x000fe4000f8210ff */
[----:B------:R-:W-:Y:S01]  /*0750*/  LEA R14, P2, R25, R8, 0x2 ;  /* 0x00000008190e7211 */ /* 0x000fe200078410ff */
[----:B------:R-:W-:-:S03]  /*0760*/  IMAD.IADD R13, R17, 0x1, R13 ;  /* 0x00000001110d7824 */ /* 0x000fc600078e020d */
[----:B------:R-:W-:Y:S02]  /*0770*/  LEA.HI.X R15, R25, R6, R24, 0x2, P2 ;  /* 0x00000006190f7211 */ /* 0x000fe400010f1418 */
[----:B------:R-:W-:-:S03]  /*0780*/  LEA.HI.X R13, R16, UR15, R13, 0x2, P1 ;  /* 0x0000000f100d7c11 */ /* 0x000fc600088f140d */
[----:B------:R-:W2:Y:S04]  /*0790*/  LDG.E R18, desc[UR8][R14.64] ;  /* 0x000000080e127981 */ /* 0x000ea8000c1e1900 */
[----:B------:R-:W3:Y:S02]  /*07a0*/  LDG.E R16, desc[UR8][R12.64] ;  /* 0x000000080c107981 */ /* 0x000ee4000c1e1900 */
[----:B---3--:R-:W-:Y:S02]  /*07b0*/  I2FP.F32.S32 R17, R16 ;  /* 0x0000001000117245 */ /* 0x008fe40000201400 */
[----:B------:R-:W-:-:S03]  /*07c0*/  IADD3 R16, P1, PT, R31, R14, RZ ;  /* 0x0000000e1f107210 */ /* 0x000fc60007f3e0ff */
[----:B--2---:R-:W-:Y:S02]  /*07d0*/  FADD R35, R17, R18 ;  /* 0x0000001211237221 */ /* 0x004fe40000000000 */
[----:B------:R-:W-:-:S03]  /*07e0*/  IMAD.X R17, R29, 0x1, R15, P1 ;  /* 0x000000011d117824 */ /* 0x000fc600008e060f */
[----:B------:R0:W-:Y:S04]  /*07f0*/  STG.E desc[UR8][R14.64], R35 ;  /* 0x000000230e007986 */ /* 0x0001e8000c101908 */
[----:B------:R-:W2:Y:S04]  /*0800*/  LDG.E R18, desc[UR8][R12.64+0x4] ;  /* 0x000004080c127981 */ /* 0x000ea8000c1e1900 */
[----:B------:R-:W3:Y:S01]  /*0810*/  LDG.E R28, desc[UR8][R16.64] ;  /* 0x00000008101c7981 */ /* 0x000ee2000c1e1900 */
[----:B--2---:R-:W-:Y:S02]  /*0820*/  I2FP.F32.S32 R19, R18 ;  /* 0x0000001200137245 */ /* 0x004fe40000201400 */
[----:B------:R-:W-:-:S03]  /*0830*/  IADD3 R18, P1, PT, R16, R31, RZ ;  /* 0x0000001f10127210 */ /* 0x000fc60007f3e0ff */
[----:B---3--:R-:W-:Y:S02]  /*0840*/  FADD R37, R19, R28 ;  /* 0x0000001c13257221 */ /* 0x008fe40000000000 */
[----:B------:R-:W-:-:S03]  /*0850*/  IMAD.X R19, R17, 0x1, R29, P1 ;  /* 0x0000000111137824 */ /* 0x000fc600008e061d */
[----:B------:R1:W-:Y:S04]  /*0860*/  STG.E desc[UR8][R16.64], R37 ;  /* 0x0000002510007986 */ /* 0x0003e8000c101908 */
[----:B------:R-:W2:Y:S04]  /*0870*/  LDG.E R28, desc[UR8][R12.64+0x8] ;  /* 0x000008080c1c7981 */ /* 0x000ea8000c1e1900 */
[----:B------:R-:W3:Y:S01]  /*0880*/  LDG.E R30, desc[UR8][R18.64] ;  /* 0x00000008121e7981 */ /* 0x000ee2000c1e1900 */
[----:B0-----:R-:W-:-:S05]  /*0890*/  IADD3 R14, P1, PT, R18, R31, RZ ;  /* 0x0000001f120e7210 */ /* 0x001fca0007f3e0ff */
[----:B------:R-:W-:Y:S01]  /*08a0*/  IMAD.X R15, R19, 0x1, R29, P1 ;  /* 0x00000001130f7824 */ /* 0x000fe200008e061d */
[----:B--2---:R-:W-:-:S05]  /*08b0*/  I2FP.F32.S32 R28, R28 ;  /* 0x0000001c001c7245 */ /* 0x004fca0000201400 */
[----:B---3--:R-:W-:-:S05]  /*08c0*/  FADD R35, R28, R30 ;  /* 0x0000001e1c237221 */ /* 0x008fca0000000000 */
[----:B------:R0:W-:Y:S04]  /*08d0*/  STG.E desc[UR8][R18.64], R35 ;  /* 0x0000002312007986 */ /* 0x0001e8000c101908 */
[----:B------:R-:W2:Y:S04]  /*08e0*/  LDG.E R28, desc[UR8][R12.64+0xc] ;  /* 0x00000c080c1c7981 */ /* 0x000ea8000c1e1900 */
[----:B------:R-:W1:Y:S01]  /*08f0*/  LDG.E R30, desc[UR8][R14.64] ;  /* 0x000000080e1e7981 */ /* 0x000e62000c1e1900 */
[----:B------:R-:W-:-:S05]  /*0900*/  IADD3 R32, P1, PT, R32, 0x4, RZ ;  /* 0x0000000420207810 */ /* 0x000fca0007f3e0ff */
[----:B------:R-:W-:Y:S01]  /*0910*/  IMAD.X R33, RZ, RZ, R33, P1 ;  /* 0x000000ffff217224 */ /* 0x000fe200008e0621 */
[----:B------:R-:W-:-:S04]  /*0920*/  ISETP.NE.U32.AND P1, PT, R32, R11, PT ;  /* 0x0000000b2000720c */ /* 0x000fc80003f25070 */
[----:B------:R-:W-:Y:S02]  /*0930*/  ISETP.NE.AND.EX P1, PT, R33, R4, PT, P1 ;  /* 0x000000042100720c */ /* 0x000fe40003f25310 */
[----:B------:R-:W-:-:S05]  /*0940*/  IADD3 R25, P2, PT, R25, R31, RZ ;  /* 0x0000001f19197210 */ /* 0x000fca0007f5e0ff */
[----:B------:R-:W-:Y:S01]  /*0950*/  IMAD.X R24, R24, 0x1, R29, P2 ;  /* 0x0000000118187824 */ /* 0x000fe200010e061d */
[----:B--2---:R-:W-:-:S05]  /*0960*/  I2FP.F32.S32 R28, R28 ;  /* 0x0000001c001c7245 */ /* 0x004fca0000201400 */
[----:B-1----:R-:W-:-:S05]  /*0970*/  FADD R17, R28, R30 ;  /* 0x0000001e1c117221 */ /* 0x002fca0000000000 */
[----:B------:R0:W-:Y:S01]  /*0980*/  STG.E desc[UR8][R14.64], R17 ;  /* 0x000000110e007986 */ /* 0x0001e2000c101908 */
[----:B------:R-:W-:Y:S05]  /*0990*/  @P1 BRA `(.L_x_7) ;  /* 0xfffffffc00541947 */ /* 0x000fea000383ffff */
[----:B------:R-:W-:Y:S05]  /*09a0*/  BSYNC.RECONVERGENT B2 ;  /* 0x0000000000027941 */ /* 0x000fea0003800200 */
.L_x_6:
[----:B------:R-:W-:Y:S02]  /*09b0*/  IMAD.MOV.U32 R16, RZ, RZ, R11 ;  /* 0x000000ffff107224 */ /* 0x000fe400078e000b */
[----:B0-----:R-:W-:-:S07]  /*09c0*/  IMAD.MOV.U32 R17, RZ, RZ, R4 ;  /* 0x000000ffff117224 */ /* 0x001fce00078e0004 */
.L_x_5:
[----:B------:R-:W-:Y:S05]  /*09d0*/  BSYNC.RECONVERGENT B1 ;  /* 0x0000000000017941 */ /* 0x000fea0003800200 */
.L_x_4:
[----:B------:R-:W-:Y:S01]  /*09e0*/  VIADD R18, R2, 0x1 ;  /* 0x0000000102127836 */ /* 0x000fe20000000000 */
[----:B------:R-:W-:Y:S04]  /*09f0*/  BSSY.RECONVERGENT B1, `(.L_x_8) ;  /* 0x000002b000017945 */ /* 0x000fe80003800200 */
[----:B------:R-:W-:-:S04]  /*0a00*/  LOP3.LUT R18, R18, 0x3, RZ, 0xc0, !PT ;  /* 0x0000000312127812 */ /* 0x000fc800078ec0ff */
[----:B------:R-:W-:-:S04]  /*0a10*/  ISETP.NE.U32.AND P1, PT, R18, RZ, PT ;  /* 0x000000ff1200720c */ /* 0x000fc80003f25070 */
[----:B------:R-:W-:-:S13]  /*0a20*/  ISETP.NE.AND.EX P1, PT, RZ, RZ, PT, P1 ;  /* 0x000000ffff00720c */ /* 0x000fda0003f25310 */
[----:B------:R-:W-:Y:S05]  /*0a30*/  @!P1 BRA `(.L_x_9) ;  /* 0x0000000000989947 */ /* 0x000fea0003800000 */
[----:B------:R-:W0:Y:S01]  /*0a40*/  LDCU.64 UR6, c[0x0][0x3a8] ;  /* 0x00007500ff0677ac */ /* 0x000e220008000a00 */
[C---:B------:R-:W-:Y:S01]  /*0a50*/  LEA R14, P2, R25.reuse, R8, 0x2 ;  /* 0x00000008190e7211 */ /* 0x040fe200078410ff */
[----:B------:R-:W1:Y:S03]  /*0a60*/  LDCU.64 UR10, c[0x0][0x398] ;  /* 0x00007300ff0a77ac */ /* 0x000e660008000a00 */
[----:B------:R-:W-:Y:S01]  /*0a70*/  LEA.HI.X R15, R25, R6, R24, 0x2, P2 ;  /* 0x00000006190f7211 */ /* 0x000fe200010f1418 */
[----:B0-----:R-:W-:Y:S02]  /*0a80*/  IMAD R26, R26, UR6, RZ ;  /* 0x000000061a1a7c24 */ /* 0x001fe4000f8e02ff */
[----:B------:R-:W-:-:S04]  /*0a90*/  IMAD.WIDE.U32 R16, R27, UR6, R16 ;  /* 0x000000061b107c25 */ /* 0x000fc8000f8e0010 */
[----:B------:R-:W-:Y:S01]  /*0aa0*/  IMAD R13, R27, UR7, R26 ;  /* 0x000000071b0d7c24 */ /* 0x000fe2000f8e021a */
[----:B-1----:R-:W-:-:S03]  /*0ab0*/  LEA R12, P1, R16, UR10, 0x2 ;  /* 0x0000000a100c7c11 */ /* 0x002fc6000f8210ff */
[----:B------:R-:W-:Y:S02]  /*0ac0*/  IMAD.IADD R13, R13, 0x1, R17 ;  /* 0x000000010d0d7824 */ /* 0x000fe400078e0211 */
[----:B------:R-:W2:Y:S03]  /*0ad0*/  LDG.E R17, desc[UR8][R14.64] ;  /* 0x000000080e117981 */ /* 0x000ea6000c1e1900 */
[----:B------:R-:W-:-:S05]  /*0ae0*/  LEA.HI.X R13, R16, UR11, R13, 0x2, P1 ;  /* 0x0000000b100d7c11 */ /* 0x000fca00088f140d */
[----:B------:R-:W3:Y:S01]  /*0af0*/  LDG.E R16, desc[UR8][R12.64] ;  /* 0x000000080c107981 */ /* 0x000ee2000c1e1900 */
[----:B------:R-:W-:-:S04]  /*0b00*/  ISETP.NE.U32.AND P1, PT, R18, 0x1, PT ;  /* 0x000000011200780c */ /* 0x000fc80003f25070 */
[----:B------:R-:W-:Y:S02]  /*0b10*/  ISETP.NE.AND.EX P1, PT, RZ, RZ, PT, P1 ;  /* 0x000000ffff00720c */ /* 0x000fe40003f25310 */
[----:B---3--:R-:W-:-:S05]  /*0b20*/  I2FP.F32.S32 R16, R16 ;  /* 0x0000001000107245 */ /* 0x008fca0000201400 */
[----:B--2---:R-:W-:-:S05]  /*0b30*/  FADD R17, R16, R17 ;  /* 0x0000001110117221 */ /* 0x004fca0000000000 */
[----:B------:R0:W-:Y:S01]  /*0b40*/  STG.E desc[UR8][R14.64], R17 ;  /* 0x000000110e007986 */ /* 0x0001e2000c101908 */
[----:B------:R-:W-:Y:S05]  /*0b50*/  @!P1 BRA `(.L_x_9) ;  /* 0x0000000000509947 */ /* 0x000fea0003800000 */
[----:B0-----:R-:W0:Y:S02]  /*0b60*/  LDC.64 R16, c[0x0][0x3b8] ;  /* 0x0000ee00ff107b82 */ /* 0x001e240000000a00 */
[C---:B0-----:R-:W-:Y:S01]  /*0b70*/  IMAD.SHL.U32 R25, R16.reuse, 0x4, RZ ;  /* 0x0000000410197824 */ /* 0x041fe200078e00ff */
[----:B------:R-:W-:Y:S02]  /*0b80*/  SHF.L.U64.HI R19, R16, 0x2, R17 ;  /* 0x0000000210137819 */ /* 0x000fe40000010211 */
[----:B------:R-:W2:Y:S02]  /*0b90*/  LDG.E R16, desc[UR8][R12.64+0x4] ;  /* 0x000004080c107981 */ /* 0x000ea4000c1e1900 */
[----:B------:R-:W-:-:S05]  /*0ba0*/  IADD3 R14, P1, PT, R14, R25, RZ ;  /* 0x000000190e0e7210 */ /* 0x000fca0007f3e0ff */
[----:B------:R-:W-:-:S05]  /*0bb0*/  IMAD.X R15, R15, 0x1, R19, P1 ;  /* 0x000000010f0f7824 */ /* 0x000fca00008e0613 */
[----:B------:R-:W3:Y:S01]  /*0bc0*/  LDG.E R17, desc[UR8][R14.64] ;  /* 0x000000080e117981 */ /* 0x000ee2000c1e1900 */
[----:B------:R-:W-:-:S04]  /*0bd0*/  ISETP.NE.U32.AND P1, PT, R18, 0x2, PT ;  /* 0x000000021200780c */ /* 0x000fc80003f25070 */
[----:B------:R-:W-:Y:S02]  /*0be0*/  ISETP.NE.AND.EX P1, PT, RZ, RZ, PT, P1 ;  /* 0x000000ffff00720c */ /* 0x000fe40003f25310 */
[----:B--2---:R-:W-:-:S05]  /*0bf0*/  I2FP.F32.S32 R16, R16 ;  /* 0x0000001000107245 */ /* 0x004fca0000201400 */
[----:B---3--:R-:W-:-:S05]  /*0c00*/  FADD R17, R16, R17 ;  /* 0x0000001110117221 */ /* 0x008fca0000000000 */
[----:B------:R1:W-:Y:S01]  /*0c10*/  STG.E desc[UR8][R14.64], R17 ;  /* 0x000000110e007986 */ /* 0x0003e2000c101908 */
[----:B------:R-:W-:Y:S05]  /*0c20*/  @!P1 BRA `(.L_x_9) ;  /* 0x00000000001c9947 */ /* 0x000fea0003800000 */
[----:B-1----:R-:W-:Y:S01]  /*0c30*/  IADD3 R14, P1, PT, R14, R25, RZ ;  /* 0x000000190e0e7210 */ /* 0x002fe20007f3e0ff */
[----:B------:R-:W2:Y:S04]  /*0c40*/  LDG.E R12, desc[UR8][R12.64+0x8] ;  /* 0x000008080c0c7981 */ /* 0x000ea8000c1e1900 */
[----:B------:R-:W-:-:S05]  /*0c50*/  IMAD.X R15, R15, 0x1, R19, P1 ;  /* 0x000000010f0f7824 */ /* 0x000fca00008e0613 */
[----:B------:R-:W3:Y:S01]  /*0c60*/  LDG.E R17, desc[UR8][R14.64] ;  /* 0x000000080e117981 */ /* 0x000ee2000c1e1900 */
[----:B--2---:R-:W-:-:S05]  /*0c70*/  I2FP.F32.S32 R16, R12 ;  /* 0x0000000c00107245 */ /* 0x004fca0000201400 */
[----:B---3--:R-:W-:-:S05]  /*0c80*/  FADD R17, R16, R17 ;  /* 0x0000001110117221 */ /* 0x008fca0000000000 */
[----:B------:R2:W-:Y:S02]  /*0c90*/  STG.E desc[UR8][R14.64], R17 ;  /* 0x000000110e007986 */ /* 0x0005e4000c101908 */
.L_x_9:
[----:B------:R-:W-:Y:S05]  /*0ca0*/  BSYNC.RECONVERGENT B1 ;  /* 0x0000000000017941 */ /* 0x000fea0003800200 */
.L_x_8:
[----:B------:R-:W-:Y:S05]  /*0cb0*/  @P0 BRA `(.L_x_10) ;  /* 0xfffffff8000c0947 */ /* 0x000fea000383ffff */
.L_x_1:
[----:B------:R-:W-:Y:S05]  /*0cc0*/  BSYNC.RECONVERGENT B0 ;  /* 0x0000000000007941 */ /* 0x000fea0003800200 */
.L_x_0:
[----:B------:R-:W3:Y:S01]  /*0cd0*/  LDC.64 R12, c[0x0][0x380] ;  /* 0x0000e000ff0c7b82 */ /* 0x000ee20000000a00 */
[----:B------:R-:W-:Y:S01]  /*0ce0*/  IADD3 R18, P0, PT, R9, 0x1, RZ ;  /* 0x0000000109127810 */ /* 0x000fe20007f1e0ff */
[----:B------:R-:W-:Y:S01]  /*0cf0*/  BSSY.RECONVERGENT B1, `(.L_x_11) ;  /* 0x000011d000017945 */ /* 0x000fe20003800200 */
[----:B------:R-:W-:-:S03]  /*0d00*/  IMAD.MOV.U32 R4, RZ, RZ, RZ ;  /* 0x000000ffff047224 */ /* 0x000fc600078e00ff */
[----:B------:R-:W-:Y:S02]  /*0d10*/  IMAD.X R20, RZ, RZ, R10, P0 ;  /* 0x000000ffff147224 */ /* 0x000fe400000e060a */
[----:B------:R-:W4:Y:S01]  /*0d20*/  LDC.64 R2, c[0x0][0x3a0] ;  /* 0x0000e800ff027b82 */ /* 0x000f220000000a00 */
[----:B---3--:R-:W-:-:S04]  /*0d30*/  ISETP.GE.U32.AND P0, PT, R18, R12, PT ;  /* 0x0000000c1200720c */ /* 0x008fc80003f06070 */
[----:B------:R-:W-:Y:S02]  /*0d40*/  ISETP.GE.AND.EX P0, PT, R20, R13, PT, P0 ;  /* 0x0000000d1400720c */ /* 0x000fe40003f06300 */
[----:B----4-:R-:W-:-:S04]  /*0d50*/  ISETP.LT.U32.AND P1, PT, R2, 0x1, PT ;  /* 0x000000010200780c */ /* 0x010fc80003f21070 */
[----:B------:R-:W-:-:S13]  /*0d60*/  ISETP.LT.OR.EX P0, PT, R3, RZ, P0, P1 ;  /* 0x000000ff0300720c */ /* 0x000fda0000701710 */
[----:B------:R-:W-:Y:S05]  /*0d70*/  @P0 BRA `(.L_x_12) ;  /* 0x0000001000500947 */ /* 0x000fea0003800000 */
[----:B------:R-:W3:Y:S01]  /*0d80*/  LDCU.64 UR6, c[0x0][0x3b0] ;  /* 0x00007600ff0677ac */ /* 0x000ee20008000a00 */
[----:B------:R-:W-:Y:S01]  /*0d90*/  LOP3.LUT R0, R9, 0x1, RZ, 0xc0, !PT ;  /* 0x0000000109007812 */ /* 0x000fe200078ec0ff */
[----:B------:R-:W-:-:S03]  /*0da0*/  IMAD.MOV.U32 R3, RZ, RZ, 0x3f800000 ;  /* 0x3f800000ff037424 */ /* 0x000fc600078e00ff */
[----:B------:R-:W-:-:S04]  /*0db0*/  ISETP.NE.U32.AND P0, PT, R0, 0x1, PT ;  /* 0x000000010000780c */ /* 0x000fc80003f05070 */
[----:B------:R-:W-:-:S04]  /*0dc0*/  ISETP.NE.U32.AND.EX P0, PT, RZ, RZ, PT, P0 ;  /* 0x000000ffff00720c */ /* 0x000fc80003f05100 */
[----:B------:R-:W-:Y:S01]  /*0dd0*/  FSEL R3, R3, -1, !P0 ;  /* 0xbf80000003037808 */ /* 0x000fe20004000000 */
[----:B---3--:R-:W-:-:S04]  /*0de0*/  UISETP.GE.U32.AND UP0, UPT, UR6, 0x1, UPT ;  /* 0x000000010600788c */ /* 0x008fc8000bf06070 */
[----:B------:R-:W-:-:S09]  /*0df0*/  UISETP.GE.AND.EX UP0, UPT, UR7, URZ, UPT, UP0 ;  /* 0x000000ff0700728c */ /* 0x000fd2000bf06300 */
[----:B------:R-:W-:Y:S05]  /*0e00*/  BRA.U !UP0, `(.L_x_13) ;  /* 0x0000000d085c7547 */ /* 0x000fea000b800000 */
[----:B------:R-:W3:Y:S02]  /*0e10*/  LDC.64 R12, c[0x0][0x3b8] ;  /* 0x0000ee00ff0c7b82 */ /* 0x000ee40000000a00 */
[----:B---3--:R-:W-:-:S04]  /*0e20*/  ISETP.GT.U32.AND P0, PT, R12, UR6, PT ;  /* 0x000000060c007c0c */ /* 0x008fc8000bf04070 */
[----:B------:R-:W-:-:S04]  /*0e30*/  ISETP.GT.AND.EX P0, PT, R13, UR7, PT, P0 ;  /* 0x000000070d007c0c */ /* 0x000fc8000bf04300 */
[----:B------:R-:W-:Y:S02]  /*0e40*/  SEL R0, R12, UR6, P0 ;  /* 0x000000060c007c07 */ /* 0x000fe40008000000 */
[----:B------:R-:W-:Y:S02]  /*0e50*/  SEL R2, R13, UR7, P0 ;  /* 0x000000070d027c07 */ /* 0x000fe40008000000 */
[----:B------:R-:W-:-:S04]  /*0e60*/  IADD3 R11, P0, PT, R0, -0x1, RZ ;  /* 0xffffffff000b7810 */ /* 0x000fc80007f1e0ff */
[----:B------:R-:W-:-:S04]  /*0e70*/  IADD3.X R4, PT, PT, R2, -0x1, RZ, P0, !PT ;  /* 0xffffffff02047810 */ /* 0x000fc800007fe4ff */
[----:B------:R-:W-:-:S04]  /*0e80*/  LOP3.LUT R13, R4, R13, RZ, 0xfc, !PT ;  /* 0x0000000d040d7212 */ /* 0x000fc800078efcff */
[----:B------:R-:W-:-:S13]  /*0e90*/  ISETP.NE.U32.AND P0, PT, R13, RZ, PT ;  /* 0x000000ff0d00720c */ /* 0x000fda0003f05070 */
[----:B------:R-:W-:Y:S05]  /*0ea0*/  @P0 BRA `(.L_x_14) ;  /* 0x0000000000540947 */ /* 0x000fea0003800000 */
[----:B------:R-:W3:Y:S01]  /*0eb0*/  I2F.U32.RP R0, R12 ;  /* 0x0000000c00007306 */ /* 0x000ee20000209000 */
[----:B------:R-:W-:-:S07]  /*0ec0*/  ISETP.NE.U32.AND P2, PT, R12, RZ, PT ;  /* 0x000000ff0c00720c */ /* 0x000fce0003f45070 */
[----:B---3--:R-:W0:Y:S02]  /*0ed0*/  MUFU.RCP R0, R0 ;  /* 0x0000000000007308 */ /* 0x008e240000001000 */
[----:B012---:R-:W-:-:S06]  /*0ee0*/  VIADD R14, R0, 0xffffffe ;  /* 0x0ffffffe000e7836 */ /* 0x007fcc0000000000 */
[----:B------:R0:W1:Y:S02]  /*0ef0*/  F2I.FTZ.U32.TRUNC.NTZ R15, R14 ;  /* 0x0000000e000f7305 */ /* 0x000064000021f000 */
[----:B0-----:R-:W-:Y:S02]  /*0f00*/  IMAD.MOV.U32 R14, RZ, RZ, RZ ;  /* 0x000000ffff0e7224 */ /* 0x001fe400078e00ff */
[----:B-1----:R-:W-:-:S04]  /*0f10*/  IMAD.MOV R13, RZ, RZ, -R15 ;  /* 0x000000ffff0d7224 */ /* 0x002fc800078e0a0f */
[----:B------:R-:W-:-:S04]  /*0f20*/  IMAD R13, R13, R12, RZ ;  /* 0x0000000c0d0d7224 */ /* 0x000fc800078e02ff */
[----:B------:R-:W-:-:S04]  /*0f30*/  IMAD.HI.U32 R2, R15, R13, R14 ;  /* 0x0000000d0f027227 */ /* 0x000fc800078e000e */
[----:B------:R-:W-:Y:S02]  /*0f40*/  IMAD.MOV.U32 R15, RZ, RZ, RZ ;  /* 0x000000ffff0f7224 */ /* 0x000fe400078e00ff */
[----:B------:R-:W-:-:S04]  /*0f50*/  IMAD.HI.U32 R2, R2, R11, RZ ;  /* 0x0000000b02027227 */ /* 0x000fc800078e00ff */
[----:B------:R-:W-:-:S04]  /*0f60*/  IMAD.MOV R4, RZ, RZ, -R2 ;  /* 0x000000ffff047224 */ /* 0x000fc800078e0a02 */
[----:B------:R-:W-:-:S05]  /*0f70*/  IMAD R11, R12, R4, R11 ;  /* 0x000000040c0b7224 */ /* 0x000fca00078e020b */
[----:B------:R-:W-:-:S13]  /*0f80*/  ISETP.GE.U32.AND P0, PT, R11, R12, PT ;  /* 0x0000000c0b00720c */ /* 0x000fda0003f06070 */
[----:B------:R-:W-:Y:S02]  /*0f90*/  @P0 IMAD.IADD R11, R11, 0x1, -R12 ;  /* 0x000000010b0b0824 */ /* 0x000fe400078e0a0c */
[----:B------:R-:W-:-:S03]  /*0fa0*/  @P0 VIADD R2, R2, 0x1 ;  /* 0x0000000102020836 */ /* 0x000fc60000000000 */
[----:B------:R-:W-:-:S13]  /*0fb0*/  ISETP.GE.U32.AND P1, PT, R11, R12, PT ;  /* 0x0000000c0b00720c */ /* 0x000fda0003f26070 */
[----:B------:R-:W-:Y:S01]  /*0fc0*/  @P1 VIADD R2, R2, 0x1 ;  /* 0x0000000102021836 */ /* 0x000fe20000000000 */
[----:B------:R-:W-:-:S05]  /*0fd0*/  @!P2 LOP3.LUT R2, RZ, R12, RZ, 0x33, !PT ;  /* 0x0000000cff02a212 */ /* 0x000fca00078e33ff */
[----:B------:R-:W-:Y:S01]  /*0fe0*/  IMAD.MOV.U32 R14, RZ, RZ, R2 ;  /* 0x000000ffff0e7224 */ /* 0x000fe200078e0002 */
[----:B------:R-:W-:Y:S06]  /*0ff0*/  BRA `(.L_x_15) ;  /* 0x0000000000107947 */ /* 0x000fec0003800000 */
.L_x_14:
[----:B------:R-:W-:Y:S01]  /*1000*/  IMAD.MOV.U32 R2, RZ, RZ, R11 ;  /* 0x000000ffff027224 */ /* 0x000fe200078e000b */
[----:B------:R-:W-:-:S07]  /*1010*/  MOV R0, 0x1030 ;  /* 0x0000103000007802 */ /* 0x000fce0000000f00 */
[----:B012---:R-:W-:Y:S05]  /*1020*/  CALL.REL.NOINC `($__internal_0_$__cuda_sm20_div_u64) ;  /* 0x0000000c00b47944 */ /* 0x007fea0003c00000 */
[----:B------:R-:W-:-:S07]  /*1030*/  IMAD.MOV.U32 R14, RZ, RZ, R2 ;  /* 0x000000ffff0e7224 */ /* 0x000fce00078e0002 */
.L_x_15:
[----:B------:R-:W0:Y:S01]  /*1040*/  LDC.64 R16, c[0x0][0x3b8] ;  /* 0x0000ee00ff107b82 */ /* 0x000e220000000a00 */
[----:B------:R-:W-:Y:S01]  /*1050*/  BSSY.RECONVERGENT B0, `(.L_x_16) ;  /* 0x00000b1000007945 */ /* 0x000fe20003800200 */
[----:B------:R-:W-:Y:S01]  /*1060*/  IMAD.MOV.U32 R4, RZ, RZ, RZ ;  /* 0x000000ffff047224 */ /* 0x000fe200078e00ff */
[C-C-:B0-----:R-:W-:Y:S01]  /*1070*/  SHF.L.U64.HI R2, R16.reuse, 0x2, R17.reuse ;  /* 0x0000000210027819 */ /* 0x141fe20000010211 */
[C---:B------:R-:W-:Y:S01]  /*1080*/  IMAD.SHL.U32 R12, R16.reuse, 0x4, RZ ;  /* 0x00000004100c7824 */ /* 0x040fe200078e00ff */
[C-C-:B------:R-:W-:Y:S02]  /*1090*/  SHF.L.U64.HI R0, R16.reuse, 0x4, R17.reuse ;  /* 0x0000000410007819 */ /* 0x140fe40000010211 */
[----:B------:R-:W-:-:S07]  /*10a0*/  SHF.L.U64.HI R11, R16, 0x3, R17 ;  /* 0x00000003100b7819 */ /* 0x000fce0000010211 */
.L_x_24:
[--C-:B------:R-:W-:Y:S01]  /*10b0*/  SHF.R.U64 R13, R18, 0x1, R20.reuse ;  /* 0x00000001120d7819 */ /* 0x100fe20000001214 */
[----:B------:R-:W-:Y:S01]  /*10c0*/  BSSY.RECONVERGENT B2, `(.L_x_17) ;  /* 0x000006b000027945 */ /* 0x000fe20003800200 */
[----:B------:R-:W-:Y:S01]  /*10d0*/  SHF.R.U32.HI R17, RZ, 0x1, R20 ;  /* 0x00000001ff117819 */ /* 0x000fe20000011614 */
[----:B------:R-:W-:Y:S01]  /*10e0*/  IMAD.MOV.U32 R23, RZ, RZ, 0x3f800000 ;  /* 0x3f800000ff177424 */ /* 0x000fe200078e00ff */
[--C-:B------:R-:W-:Y:S01]  /*10f0*/  SHF.R.S64 R22, R9, 0x1, R10.reuse ;  /* 0x0000000109167819 */ /* 0x100fe2000000100a */
[----:B------:R-:W-:Y:S01]  /*1100*/  IMAD.MOV.U32 R31, RZ, RZ, RZ ;  /* 0x000000ffff1f7224 */ /* 0x000fe200078e00ff */
[----:B------:R-:W-:Y:S01]  /*1110*/  LOP3.LUT R24, R13, R18, RZ, 0x3c, !PT ;  /* 0x000000120d187212 */ /* 0x000fe200078e3cff */
[----:B------:R-:W-:Y:S01]  /*1120*/  IMAD.MOV.U32 R27, RZ, RZ, RZ ;  /* 0x000000ffff1b7224 */ /* 0x000fe200078e00ff */
[----:B------:R-:W-:Y:S01]  /*1130*/  SHF.R.S32.HI R19, RZ, 0x1, R10 ;  /* 0x00000001ff137819 */ /* 0x000fe2000001140a */
[----:B------:R-:W-:Y:S01]  /*1140*/  IMAD.MOV.U32 R21, RZ, RZ, RZ ;  /* 0x000000ffff157224 */ /* 0x000fe200078e00ff */
[----:B------:R-:W-:-:S02]  /*1150*/  LOP3.LUT R26, R17, R20, RZ, 0x3c, !PT ;  /* 0x00000014111a7212 */ /* 0x000fc400078e3cff */
[----:B------:R-:W-:Y:S02]  /*1160*/  LOP3.LUT R9, R24, R22, R9, 0x96, !PT ;  /* 0x0000001618097212 */ /* 0x000fe400078e9609 */
[----:B------:R-:W-:Y:S02]  /*1170*/  LOP3.LUT R19, R26, R19, R10, 0x96, !PT ;  /* 0x000000131a137212 */ /* 0x000fe400078e960a */
[----:B------:R-:W-:-:S05]  /*1180*/  IADD3 R10, P0, PT, RZ, -R9, RZ ;  /* 0x80000009ff0a7210 */ /* 0x000fca0007f1e0ff */
[----:B------:R-:W-:-:S05]  /*1190*/  IMAD.X R22, RZ, RZ, ~R19, P0 ;  /* 0x000000ffff167224 */ /* 0x000fca00000e0e13 */
[----:B------:R-:W-:-:S04]  /*11a0*/  LOP3.LUT R19, R19, R22, RZ, 0xc0, !PT ;  /* 0x0000001613137212 */ /* 0x000fc800078ec0ff */
[----:B------:R-:W-:-:S13]  /*11b0*/  ISETP.NE.U32.AND P0, PT, R19, RZ, PT ;  /* 0x000000ff1300720c */ /* 0x000fda0003f05070 */
[----:B------:R-:W-:-:S04]  /*11c0*/  @!P0 LOP3.LUT R19, R9, R10, RZ, 0xc0, !PT ;  /* 0x0000000a09138212 */ /* 0x000fc800078ec0ff */
[----:B------:R0:W1:Y:S02]  /*11d0*/  FLO.U32 R9, R19 ;  /* 0x0000001300097300 */ /* 0x00006400000e0000 */
[----:B0-----:R-:W-:Y:S01]  /*11e0*/  IMAD.MOV.U32 R19, RZ, RZ, RZ ;  /* 0x000000ffff137224 */ /* 0x001fe200078e00ff */
[C---:B-1----:R-:W-:Y:S02]  /*11f0*/  IADD3 R10, PT, PT, -R9.reuse, 0x1f, RZ ;  /* 0x0000001f090a7810 */ /* 0x042fe40007ffe1ff */
[----:B------:R-:W-:-:S03]  /*1200*/  IADD3 R9, PT, PT, -R9, 0x3f, RZ ;  /* 0x0000003f09097810 */ /* 0x000fc60007ffe1ff */
[----:B------:R-:W-:Y:S01]  /*1210*/  @P0 IMAD.MOV R9, RZ, RZ, R10 ;  /* 0x000000ffff090224 */ /* 0x000fe200078e020a */
[----:B------:R-:W-:Y:S01]  /*1220*/  ISETP.GE.U32.AND P0, PT, R14, 0x3, PT ;  /* 0x000000030e00780c */ /* 0x000fe20003f06070 */
[----:B------:R-:W-:-:S03]  /*1230*/  IMAD.MOV.U32 R10, RZ, RZ, -0x80000000 ;  /* 0x80000000ff0a7424 */ /* 0x000fc600078e00ff */
[----:B------:R-:W-:Y:S02]  /*1240*/  ISETP.GE.U32.AND.EX P0, PT, R15, RZ, PT, P0 ;  /* 0x000000ff0f00720c */ /* 0x000fe40003f06100 */
[-C--:B------:R-:W-:Y:S01]  /*1250*/  SHF.R.U32.HI R17, RZ, R9.reuse, R10 ;  /* 0x00000009ff117219 */ /* 0x080fe2000001160a */
[----:B------:R-:W-:Y:S01]  /*1260*/  IMAD.MOV.U32 R10, RZ, RZ, R20 ;  /* 0x000000ffff0a7224 */ /* 0x000fe200078e0014 */
[----:B------:R-:W-:Y:S02]  /*1270*/  SHF.R.U64 R13, RZ, R9, 0x80000000 ;  /* 0x80000000ff0d7419 */ /* 0x000fe40000001209 */
[----:B------:R-:W-:Y:S02]  /*1280*/  LOP3.LUT R17, R17, R26, RZ, 0xc0, !PT ;  /* 0x0000001a11117212 */ /* 0x000fe400078ec0ff */
[----:B------:R-:W-:Y:S01]  /*1290*/  IADD3 R26, P1, PT, -R9, 0x3f, RZ ;  /* 0x0000003f091a7810 */ /* 0x000fe20007f3e1ff */
[----:B------:R-:W-:Y:S01]  /*12a0*/  IMAD.MOV.U32 R9, RZ, RZ, R18 ;  /* 0x000000ffff097224 */ /* 0x000fe200078e0012 */
[----:B------:R-:W-:-:S03]  /*12b0*/  LOP3.LUT R13, R13, R24, RZ, 0xc0, !PT ;  /* 0x000000180d0d7212 */ /* 0x000fc600078ec0ff */
[----:B------:R-:W-:Y:S01]  /*12c0*/  IMAD.X R30, RZ, RZ, -0x1, P1 ;  /* 0xffffffffff1e7424 */ /* 0x000fe200008e06ff */
[----:B------:R-:W-:Y:S07]  /*12d0*/  @!P0 BRA `(.L_x_18) ;  /* 0x0000000400248947 */ /* 0x000fee0003800000 */
[----:B------:R-:W0:Y:S01]  /*12e0*/  LDCU.64 UR6, c[0x0][0x3a8] ;  /* 0x00007500ff0677ac */ /* 0x000e220008000a00 */
[----:B------:R-:W1:Y:S01]  /*12f0*/  LDC.64 R18, c[0x0][0x398] ;  /* 0x0000e600ff127b82 */ /* 0x000e620000000a00 */
[----:B------:R-:W-:Y:S01]  /*1300*/  IADD3 R35, P2, PT, R14, 0x1, RZ ;  /* 0x000000010e237810 */ /* 0x000fe20007f5e0ff */
[----:B------:R-:W-:Y:S01]  /*1310*/  BSSY.RECONVERGENT B3, `(.L_x_19) ;  /* 0x0000042000037945 */ /* 0x000fe20003800200 */
[----:B------:R-:W-:Y:S01]  /*1320*/  ISETP.NE.U32.AND P0, PT, R13, RZ, PT ;  /* 0x000000ff0d00720c */ /* 0x000fe20003f05070 */
[----:B------:R-:W-:Y:S01]  /*1330*/  IMAD.MOV.U32 R23, RZ, RZ, 0x3f800000 ;  /* 0x3f800000ff177424 */ /* 0x000fe200078e00ff */
[----:B------:R-:W-:Y:S01]  /*1340*/  LOP3.LUT R35, R35, 0xfffffffc, RZ, 0xc0, !PT ;  /* 0xfffffffc23237812 */ /* 0x000fe200078ec0ff */
[----:B------:R-:W-:Y:S01]  /*1350*/  IMAD.MOV.U32 R31, RZ, RZ, RZ ;  /* 0x000000ffff1f7224 */ /* 0x000fe200078e00ff */
[----:B------:R-:W-:Y:S01]  /*1360*/  ISETP.NE.AND.EX P0, PT, R17, RZ, PT, P0 ;  /* 0x000000ff1100720c */ /* 0x000fe20003f05300 */
[----:B------:R-:W-:Y:S02]  /*1370*/  IMAD.MOV.U32 R27, RZ, RZ, RZ ;  /* 0x000000ffff1b7224 */ /* 0x000fe400078e00ff */
[----:B------:R-:W-:-:S02]  /*1380*/  IMAD.MOV.U32 R29, RZ, RZ, R8 ;  /* 0x000000ffff1d7224 */ /* 0x000fc400078e0008 */
[----:B------:R-:W-:Y:S02]  /*1390*/  IMAD.MOV.U32 R28, RZ, RZ, R6 ;  /* 0x000000ffff1c7224 */ /* 0x000fe400078e0006 */
[----:B------:R-:W-:Y:S01]  /*13a0*/  IMAD.X R32, RZ, RZ, R15, P2 ;  /* 0x000000ffff207224 */ /* 0x000fe200010e060f */
[----:B0-----:R-:W-:Y:S02]  /*13b0*/  USHF.L.U64.HI UR7, UR6, 0x2, UR7 ;  /* 0x0000000206077899 */ /* 0x001fe40008010207 */
[----:B------:R-:W-:-:S04]  /*13c0*/  USHF.L.U32 UR6, UR6, 0x2, URZ ;  /* 0x0000000206067899 */ /* 0x000fc800080006ff */
[C---:B------:R-:W-:Y:S02]  /*13d0*/  IMAD R21, R26.reuse, UR7, RZ ;  /* 0x000000071a157c24 */ /* 0x040fe4000f8e02ff */
[----:B-1----:R-:W-:-:S04]  /*13e0*/  IMAD.WIDE.U32 R18, R26, UR6, R18 ;  /* 0x000000061a127c25 */ /* 0x002fc8000f8e0012 */
[----:B------:R-:W-:Y:S01]  /*13f0*/  IMAD R21, R30, UR6, R21 ;  /* 0x000000061e157c24 */ /* 0x000fe2000f8e0215 */
[----:B------:R-:W-:-:S05]  /*1400*/  IADD3 R18, P1, PT, R18, 0x8, RZ ;  /* 0x0000000812127810 */ /* 0x000fca0007f3e0ff */
[----:B------:R-:W-:-:S08]  /*1410*/  IMAD.X R19, R19, 0x1, R21, P1 ;  /* 0x0000000113137824 */ /* 0x000fd000008e0615 */
.L_x_20:
[----:B------:R-:W2:Y:S01]  /*1420*/  LDG.E R22, desc[UR8][R18.64+-0x8] ;  /* 0xfffff80812167981 */ /* 0x000ea2000c1e1900 */
[----:B-1----:R-:W-:Y:S02]  /*1430*/  IMAD.MOV.U32 R20, RZ, RZ, R29 ;  /* 0x000000ffff147224 */ /* 0x002fe400078e001d */
[----:B------:R-:W-:-:S05]  /*1440*/  IMAD.MOV.U32 R21, RZ, RZ, R28 ;  /* 0x000000ffff157224 */ /* 0x000fca00078e001c */
[----:B------:R-:W3:Y:S01]  /*1450*/  LDG.E R25, desc[UR8][R20.64] ;  /* 0x0000000814197981 */ /* 0x000ee2000c1e1900 */
[----:B------:R-:W-:-:S05]  /*1460*/  IADD3 R36, P1, PT, R29, R12, RZ ;  /* 0x0000000c1d247210 */ /* 0x000fca0007f3e0ff */
[----:B------:R-:W-:Y:S01]  /*1470*/  IMAD.X R37, R28, 0x1, R2, P1 ;  /* 0x000000011c257824 */ /* 0x000fe200008e0602 */
[----:B--2---:R-:W-:-:S04]  /*1480*/  I2FP.F32.S32 R22, R22 ;  /* 0x0000001600167245 */ /* 0x004fc80000201400 */
[----:B------:R-:W-:-:S05]  /*1490*/  FSEL R22, -R22, R22, !P0 ;  /* 0x0000001616167208 */ /* 0x000fca0004000100 */
[----:B---3--:R-:W-:-:S05]  /*14a0*/  FADD R33, R22, R25 ;  /* 0x0000001916217221 */ /* 0x008fca0000000000 */
[----:B------:R0:W-:Y:S04]  /*14b0*/  STG.E desc[UR8][R20.64], R33 ;  /* 0x0000002114007986 */ /* 0x0001e8000c101908 */
[----:B------:R-:W2:Y:S04]  /*14c0*/  LDG.E R24, desc[UR8][R18.64+-0x4] ;  /* 0xfffffc0812187981 */ /* 0x000ea8000c1e1900 */
[----:B------:R-:W3:Y:S01]  /*14d0*/  LDG.E R22, desc[UR8][R36.64] ;  /* 0x0000000824167981 */ /* 0x000ee2000c1e1900 */
[----:B------:R-:W-:Y:S01]  /*14e0*/  FMUL R34, R33, R23 ;  /* 0x0000001721227220 */ /* 0x000fe20000400000 */
[----:B--2---:R-:W-:-:S04]  /*14f0*/  I2FP.F32.S32 R24, R24 ;  /* 0x0000001800187245 */ /* 0x004fc80000201400 */
[----:B------:R-:W-:Y:S02]  /*1500*/  FSEL R23, -R24, R24, !P0 ;  /* 0x0000001818177208 */ /* 0x000fe40004000100 */
[----:B------:R-:W-:-:S03]  /*1510*/  LEA R24, P1, R16, R29, 0x3 ;  /* 0x0000001d10187211 */ /* 0x000fc600078218ff */
[----:B---3--:R-:W-:-:S05]  /*1520*/  FADD R23, R23, R22 ;  /* 0x0000001617177221 */ /* 0x008fca0000000000 */
[----:B------:R1:W-:Y:S04]  /*1530*/  STG.E desc[UR8][R36.64], R23 ;  /* 0x0000001724007986 */ /* 0x0003e8000c101908 */
[----:B------:R-:W2:Y:S01]  /*1540*/  LDG.E R22, desc[UR8][R18.64] ;  /* 0x0000000812167981 */ /* 0x000ea2000c1e1900 */
[----:B------:R-:W-:-:S05]  /*1550*/  IMAD.X R25, R28, 0x1, R11, P1 ;  /* 0x000000011c197824 */ /* 0x000fca00008e060b */
[----:B0-----:R-:W3:Y:S01]  /*1560*/  LDG.E R33, desc[UR8][R24.64] ;  /* 0x0000000818217981 */ /* 0x001ee2000c1e1900 */
[----:B------:R-:W-:Y:S01]  /*1570*/  FMUL R34, R34, R23 ;  /* 0x0000001722227220 */ /* 0x000fe20000400000 */
[----:B--2---:R-:W-:-:S04]  /*1580*/  I2FP.F32.S32 R22, R22 ;  /* 0x0000001600167245 */ /* 0x004fc80000201400 */
[----:B------:R-:W-:-:S05]  /*1590*/  FSEL R22, -R22, R22, !P0 ;  /* 0x0000001616167208 */ /* 0x000fca0004000100 */
[----:B---3--:R-:W-:Y:S02]  /*15a0*/  FADD R33, R22, R33 ;  /* 0x0000002116217221 */ /* 0x008fe40000000000 */
[----:B-1----:R-:W0:Y:S03]  /*15b0*/  LDC.64 R22, c[0x0][0x3b8] ;  /* 0x0000ee00ff167b82 */ /* 0x002e260000000a00 */
[----:B------:R1:W-:Y:S01]  /*15c0*/  STG.E desc[UR8][R24.64], R33 ;  /* 0x0000002118007986 */ /* 0x0003e2000c101908 */
[----:B0-----:R-:W-:-:S03]  /*15d0*/  IMAD.WIDE.U32 R20, R22, 0xc, R20 ;  /* 0x0000000c16147825 */ /* 0x001fc600078e0014 */
[----:B------:R0:W2:Y:S01]  /*15e0*/  LDG.E R22, desc[UR8][R18.64+0x4] ;  /* 0x0000040812167981 */ /* 0x0000a2000c1e1900 */
[----:B------:R-:W-:-:S04]  /*15f0*/  IMAD R23, R23, 0xc, RZ ;  /* 0x0000000c17177824 */ /* 0x000fc800078e02ff */
[----:B------:R-:W-:-:S05]  /*1600*/  IMAD.IADD R21, R21, 0x1, R23 ;  /* 0x0000000115157824 */ /* 0x000fca00078e0217 */
[----:B------:R-:W3:Y:S01]  /*1610*/  LDG.E R23, desc[UR8][R20.64] ;  /* 0x0000000814177981 */ /* 0x000ee2000c1e1900 */
[----:B------:R-:W-:-:S04]  /*1620*/  IADD3 R35, P1, PT, R35, -0x4, RZ ;  /* 0xfffffffc23237810 */ /* 0x000fc80007f3e0ff */
[----:B------:R-:W-:Y:S02]  /*1630*/  IADD3.X R32, PT, PT, R32, -0x1, RZ, P1, !PT ;  /* 0xffffffff20207810 */ /* 0x000fe40000ffe4ff */
[----:B------:R-:W-:-:S04]  /*1640*/  ISETP.NE.U32.AND P1, PT, R35, RZ, PT ;  /* 0x000000ff2300720c */ /* 0x000fc80003f25070 */
[----:B------:R-:W-:Y:S01]  /*1650*/  ISETP.NE.AND.EX P1, PT, R32, RZ, PT, P1 ;  /* 0x000000ff2000720c */ /* 0x000fe20003f25310 */
[----:B------:R-:W-:Y:S01]  /*1660*/  FMUL R34, R34, R33 ;  /* 0x0000002122227220 */ /* 0x000fe20000400000 */
[----:B------:R-:W-:Y:S02]  /*1670*/  IADD3 R31, P2, PT, R31, R12, RZ ;  /* 0x0000000c1f1f7210 */ /* 0x000fe40007f5e0ff */
[----:B------:R-:W-:Y:S02]  /*1680*/  LEA R29, P3, R16, R29, 0x4 ;  /* 0x0000001d101d7211 */ /* 0x000fe400078620ff */
[----:B0-----:R-:W-:Y:S01]  /*1690*/  IADD3 R18, P4, PT, R18, 0x10, RZ ;  /* 0x0000001012127810 */ /* 0x001fe20007f9e0ff */
[----:B------:R-:W-:Y:S02]  /*16a0*/  IMAD.X R27, R27, 0x1, R2, P2 ;  /* 0x000000011b1b7824 */ /* 0x000fe400010e0602 */
[----:B------:R-:W-:Y:S02]  /*16b0*/  IMAD.X R28, R28, 0x1, R0, P3 ;  /* 0x000000011c1c7824 */ /* 0x000fe400018e0600 */
[----:B------:R-:W-:Y:S01]  /*16c0*/  IMAD.X R19, RZ, RZ, R19, P4 ;  /* 0x000000ffff137224 */ /* 0x000fe200020e0613 */
[----:B--2---:R-:W-:-:S04]  /*16d0*/  I2FP.F32.S32 R22, R22 ;  /* 0x0000001600167245 */ /* 0x004fc80000201400 */
[----:B------:R-:W-:-:S05]  /*16e0*/  FSEL R22, -R22, R22, !P0 ;  /* 0x0000001616167208 */ /* 0x000fca0004000100 */
[----:B---3--:R-:W-:-:S05]  /*16f0*/  FADD R37, R22, R23 ;  /* 0x0000001716257221 */ /* 0x008fca0000000000 */
[----:B------:R1:W-:Y:S01]  /*1700*/  STG.E desc[UR8][R20.64], R37 ;  /* 0x0000002514007986 */ /* 0x0003e2000c101908 */
[----:B------:R-:W-:Y:S01]  /*1710*/  FMUL R23, R34, R37 ;  /* 0x0000002522177220 */ /* 0x000fe20000400000 */
[----:B------:R-:W-:Y:S06]  /*1720*/  @P1 BRA `(.L_x_20) ;  /* 0xfffffffc003c1947 */ /* 0x000fec000383ffff */
[----:B------:R-:W-:Y:S05]  /*1730*/  BSYNC.RECONVERGENT B3 ;  /* 0x0000000000037941 */ /* 0x000fea0003800200 */
.L_x_19:
[----:B-1----:R-:W-:-:S04]  /*1740*/  IADD3 R21, P0, PT, R14, 0x1, RZ ;  /* 0x000000010e157810 */ /* 0x002fc80007f1e0ff */
[----:B------:R-:W-:Y:S01]  /*1750*/  LOP3.LUT R21, R21, 0xfffffffc, RZ, 0xc0, !PT ;  /* 0xfffffffc15157812 */ /* 0x000fe200078ec0ff */
[----:B------:R-:W-:-:S08]  /*1760*/  IMAD.X R19, RZ, RZ, R15, P0 ;  /* 0x000000ffff137224 */ /* 0x000fd000000e060f */
.L_x_18:
[----:B------:R-:W-:Y:S05]  /*1770*/  BSYNC.RECONVERGENT B2 ;  /* 0x0000000000027941 */ /* 0x000fea0003800200 */
.L_x_17:
[----:B------:R-:W-:Y:S01]  /*1780*/  VIADD R22, R14, 0x1 ;  /* 0x000000010e167836 */ /* 0x000fe20000000000 */
[----:B------:R-:W-:Y:S04]  /*1790*/  BSSY.RECONVERGENT B2, `(.L_x_21) ;  /* 0x0000031000027945 */ /* 0x000fe80003800200 */
[----:B------:R-:W-:-:S04]  /*17a0*/  LOP3.LUT R22, R22, 0x3, RZ, 0xc0, !PT ;  /* 0x0000000316167812 */ /* 0x000fc800078ec0ff */
[----:B------:R-:W-:-:S04]  /*17b0*/  ISETP.NE.U32.AND P0, PT, R22, RZ, PT ;  /* 0x000000ff1600720c */ /* 0x000fc80003f05070 */
[----:B------:R-:W-:-:S13]  /*17c0*/  ISETP.NE.AND.EX P0, PT, RZ, RZ, PT, P0 ;  /* 0x000000ffff00720c */ /* 0x000fda0003f05300 */
[----:B------:R-:W-:Y:S05]  /*17d0*/  @!P0 BRA `(.L_x_22) ;  /* 0x0000000000b08947 */ /* 0x000fea0003800000 */
[----:B------:R-:W0:Y:S01]  /*17e0*/  LDCU.64 UR6, c[0x0][0x3a8] ;  /* 0x00007500ff0677ac */ /* 0x000e220008000a00 */
[----:B------:R-:W-:Y:S01]  /*17f0*/  IMAD.MOV.U32 R18, RZ, RZ, R21 ;  /* 0x000000ffff127224 */ /* 0x000fe200078e0015 */
[----:B------:R-:W1:Y:S01]  /*1800*/  LDCU.64 UR10, c[0x0][0x398] ;  /* 0x00007300ff0a77ac */ /* 0x000e620008000a00 */
[----:B0-----:R-:W-:Y:S02]  /*1810*/  IMAD R25, R30, UR6, RZ ;  /* 0x000000061e197c24 */ /* 0x001fe4000f8e02ff */
[----:B------:R-:W-:-:S04]  /*1820*/  IMAD.WIDE.U32 R18, R26, UR6, R18 ;  /* 0x000000061a127c25 */ /* 0x000fc8000f8e0012 */
[----:B------:R-:W-:Y:S01]  /*1830*/  IMAD R25, R26, UR7, R25 ;  /* 0x000000071a197c24 */ /* 0x000fe2000f8e0219 */
[----:B-1----:R-:W-:-:S03]  /*1840*/  LEA R20, P0, R18, UR10, 0x2 ;  /* 0x0000000a12147c11 */ /* 0x002fc6000f8010ff */
[----:B------:R-:W-:-:S05]  /*1850*/  IMAD.IADD R19, R19, 0x1, R25 ;  /* 0x0000000113137824 */ /* 0x000fca00078e0219 */
[----:B------:R-:W-:Y:S02]  /*1860*/  LEA.HI.X R21, R18, UR11, R19, 0x2, P0 ;  /* 0x0000000b12157c11 */ /* 0x000fe400080f1413 */
[----:B------:R-:W-:-:S03]  /*1870*/  LEA R18, P0, R31, R8, 0x2 ;  /* 0x000000081f127211 */ /* 0x000fc600078010ff */
[----:B------:R-:W2:Y:S01]  /*1880*/  LDG.E R24, desc[UR8][R20.64] ;  /* 0x0000000814187981 */ /* 0x000ea2000c1e1900 */
[----:B------:R-:W-:-:S05]  /*1890*/  LEA.HI.X R19, R31, R6, R27, 0x2, P0 ;  /* 0x000000061f137211 */ /* 0x000fca00000f141b */
[----:B------:R-:W3:Y:S01]  /*18a0*/  LDG.E R25, desc[UR8][R18.64] ;  /* 0x0000000812197981 */ /* 0x000ee2000c1e1900 */
[----:B------:R-:W-:Y:S02]  /*18b0*/  ISETP.NE.U32.AND P0, PT, R13, RZ, PT ;  /* 0x000000ff0d00720c */ /* 0x000fe40003f05070 */
[----:B------:R-:W-:Y:S02]  /*18c0*/  ISETP.NE.U32.AND P1, PT, R22, 0x1, PT ;  /* 0x000000011600780c */ /* 0x000fe40003f25070 */
[----:B------:R-:W-:Y:S02]  /*18d0*/  ISETP.NE.AND.EX P0, PT, R17, RZ, PT, P0 ;  /* 0x000000ff1100720c */ /* 0x000fe40003f05300 */
[----:B------:R-:W-:Y:S02]  /*18e0*/  ISETP.NE.AND.EX P1, PT, RZ, RZ, PT, P1 ;  /* 0x000000ffff00720c */ /* 0x000fe40003f25310 */
[----:B--2---:R-:W-:-:S04]  /*18f0*/  I2FP.F32.S32 R24, R24 ;  /* 0x0000001800187245 */ /* 0x004fc80000201400 */
[----:B------:R-:W-:-:S05]  /*1900*/  FSEL R24, -R24, R24, !P0 ;  /* 0x0000001818187208 */ /* 0x000fca0004000100 */
[----:B---3--:R-:W-:-:S04]  /*1910*/  FADD R24, R24, R25 ;  /* 0x0000001918187221 */ /* 0x008fc80000000000 */
[----:B------:R-:W-:Y:S01]  /*1920*/  FMUL R23, R23, R24 ;  /* 0x0000001817177220 */ /* 0x000fe20000400000 */
[----:B------:R0:W-:Y:S01]  /*1930*/  STG.E desc[UR8][R18.64], R24 ;  /* 0x0000001812007986 */ /* 0x0001e2000c101908 */
[----:B------:R-:W-:Y:S05]  /*1940*/  @!P1 BRA `(.L_x_22) ;  /* 0x0000000000549947 */ /* 0x000fea0003800000 */
[----:B0-----:R-:W-:Y:S01]  /*1950*/  IADD3 R18, P1, PT, R18, R12, RZ ;  /* 0x0000000c12127210 */ /* 0x001fe20007f3e0ff */
[----:B------:R-:W2:Y:S04]  /*1960*/  LDG.E R13, desc[UR8][R20.64+0x4] ;  /* 0x00000408140d7981 */ /* 0x000ea8000c1e1900 */
[----:B------:R-:W-:-:S05]  /*1970*/  IMAD.X R19, R19, 0x1, R2, P1 ;  /* 0x0000000113137824 */ /* 0x000fca00008e0602 */
[----:B------:R-:W3:Y:S01]  /*1980*/  LDG.E R24, desc[UR8][R18.64] ;  /* 0x0000000812187981 */ /* 0x000ee2000c1e1900 */
[----:B------:R-:W-:-:S04]  /*1990*/  ISETP.NE.U32.AND P1, PT, R22, 0x2, PT ;  /* 0x000000021600780c */ /* 0x000fc80003f25070 */
[----:B------:R-:W-:Y:S02]  /*19a0*/  ISETP.NE.AND.EX P1, PT, RZ, RZ, PT, P1 ;  /* 0x000000ffff00720c */ /* 0x000fe40003f25310 */
[----:B--2---:R-:W-:-:S04]  /*19b0*/  I2FP.F32.S32 R13, R13 ;  /* 0x0000000d000d7245 */ /* 0x004fc80000201400 */
[----:B------:R-:W-:-:S05]  /*19c0*/  FSEL R13, -R13, R13, !P0 ;  /* 0x0000000d0d0d7208 */ /* 0x000fca0004000100 */
[----:B---3--:R-:W-:-:S04]  /*19d0*/  FADD R13, R13, R24 ;  /* 0x000000180d0d7221 */ /* 0x008fc80000000000 */
[----:B------:R-:W-:Y:S01]  /*19e0*/  FMUL R23, R23, R13 ;  /* 0x0000000d17177220 */ /* 0x000fe20000400000 */
[----:B------:R1:W-:Y:S01]  /*19f0*/  STG.E desc[UR8][R18.64], R13 ;  /* 0x0000000d12007986 */ /* 0x0003e2000c101908 */
[----:B------:R-:W-:Y:S05]  /*1a00*/  @!P1 BRA `(.L_x_22) ;  /* 0x0000000000249947 */ /* 0x000fea0003800000 */
[----:B-1----:R-:W-:Y:S01]  /*1a10*/  IADD3 R18, P1, PT, R18, R12, RZ ;  /* 0x0000000c12127210 */ /* 0x002fe20007f3e0ff */
[----:B------:R-:W2:Y:S04]  /*1a20*/  LDG.E R20, desc[UR8][R20.64+0x8] ;  /* 0x0000080814147981 */ /* 0x000ea8000c1e1900 */
[----:B------:R-:W-:-:S05]  /*1a30*/  IMAD.X R19, R19, 0x1, R2, P1 ;  /* 0x0000000113137824 */ /* 0x000fca00008e0602 */
[----:B------:R-:W3:Y:S01]  /*1a40*/  LDG.E R22, desc[UR8][R18.64] ;  /* 0x0000000812167981 */ /* 0x000ee2000c1e1900 */
[----:B--2---:R-:W-:-:S04]  /*1a50*/  I2FP.F32.S32 R13, R20 ;  /* 0x00000014000d7245 */ /* 0x004fc80000201400 */
[----:B------:R-:W-:-:S05]  /*1a60*/  FSEL R13, -R13, R13, !P0 ;  /* 0x0000000d0d0d7208 */ /* 0x000fca0004000100 */
[----:B---3--:R-:W-:-:S04]  /*1a70*/  FADD R13, R13, R22 ;  /* 0x000000160d0d7221 */ /* 0x008fc80000000000 */
[----:B------:R-:W-:Y:S01]  /*1a80*/  FMUL R23, R23, R13 ;  /* 0x0000000d17177220 */ /* 0x000fe20000400000 */
[----:B------:R2:W-:Y:S06]  /*1a90*/  STG.E desc[UR8][R18.64], R13 ;  /* 0x0000000d12007986 */ /* 0x0005ec000c101908 */
.L_x_22:
[----:B------:R-:W-:Y:S05]  /*1aa0*/  BSYNC.RECONVERGENT B2 ;  /* 0x0000000000027941 */ /* 0x000fea0003800200 */
.L_x_21:
[----:B------:R-:W3:Y:S01]  /*1ab0*/  LDCU.64 UR6, c[0x0][0x380] ;  /* 0x00007000ff0677ac */ /* 0x000ee20008000a00 */
[----:B------:R-:W-:Y:S01]  /*1ac0*/  ISETP.GE.U32.AND P0, PT, R9, R7, PT ;  /* 0x000000070900720c */ /* 0x000fe20003f06070 */
[----:B------:R-:W-:Y:S01]  /*1ad0*/  FFMA R4, R23, R3, R4 ;  /* 0x0000000317047223 */ /* 0x000fe20000000004 */
[----:B012---:R-:W-:Y:S01]  /*1ae0*/  IADD3 R18, P2, PT, R9, 0x1, RZ ;  /* 0x0000000109127810 */ /* 0x007fe20007f5e0ff */
[----:B------:R-:W-:Y:S01]  /*1af0*/  FADD R3, -R3, -RZ ;  /* 0x800000ff03037221 */ /* 0x000fe20000000100 */
[----:B------:R-:W-:-:S03]  /*1b00*/  ISETP.GE.AND.EX P0, PT, R10, R5, PT, P0 ;  /* 0x000000050a00720c */ /* 0x000fc60003f06300 */
[----:B------:R-:W-:Y:S01]  /*1b10*/  IMAD.X R20, RZ, RZ, R10, P2 ;  /* 0x000000ffff147224 */ /* 0x000fe200010e060a */
[----:B---3--:R-:W-:-:S04]  /*1b20*/  ISETP.GE.U32.AND P1, PT, R18, UR6, PT ;  /* 0x0000000612007c0c */ /* 0x008fc8000bf26070 */
[----:B------:R-:W-:-:S05]  /*1b30*/  ISETP.GE.AND.EX P1, PT, R20, UR7, PT, P1 ;  /* 0x0000000714007c0c */ /* 0x000fca000bf26310 */
[----:B------:R-:W-:Y:S08]  /*1b40*/  @P0 BRA `(.L_x_23) ;  /* 0x0000000000040947 */ /* 0x000ff00003800000 */
[----:B------:R-:W-:Y:S05]  /*1b50*/  @!P1 BRA `(.L_x_24) ;  /* 0xfffffff400549947 */ /* 0x000fea000383ffff */
.L_x_23:
[----:B------:R-:W-:Y:S05]  /*1b60*/  BSYNC.RECONVERGENT B0 ;  /* 0x0000000000007941 */ /* 0x000fea0003800200 */
.L_x_16:
[----:B------:R-:W-:Y:S05]  /*1b70*/  BRA `(.L_x_12) ;  /* 0x0000000000d07947 */ /* 0x000fea0003800000 */
.L_x_13:
[----:B------:R-:W-:Y:S01]  /*1b80*/  ISETP.GT.U32.AND P0, PT, R7, R18, PT ;  /* 0x000000120700720c */ /* 0x000fe20003f04070 */
[----:B------:R-:W-:Y:S01]  /*1b90*/  BSSY.RECONVERGENT B0, `(.L_x_25) ;  /* 0x0000022000007945 */ /* 0x000fe20003800200 */
[----:B------:R-:W-:Y:S02]  /*1ba0*/  LOP3.LUT R11, RZ, R9, RZ, 0x33, !PT ;  /* 0x00000009ff0b7212 */ /* 0x000fe400078e33ff */
[----:B------:R-:W-:Y:S02]  /*1bb0*/  ISETP.GT.AND.EX P0, PT, R5, R20, PT, P0 ;  /* 0x000000140500720c */ /* 0x000fe40003f04300 */
[----:B------:R-:W-:Y:S02]  /*1bc0*/  IADD3 R0, P2, PT, -R9, R12, RZ ;  /* 0x0000000c09007210 */ /* 0x000fe40007f5e1ff */
[----:B------:R-:W-:Y:S02]  /*1bd0*/  SEL R2, R7, R18, P0 ;  /* 0x0000001207027207 */ /* 0x000fe40000000000 */
[----:B012---:R-:W-:-:S02]  /*1be0*/  LOP3.LUT R15, RZ, R10, RZ, 0x33, !PT ;  /* 0x0000000aff0f7212 */ /* 0x007fc400078e33ff */
[----:B------:R-:W-:Y:S02]  /*1bf0*/  IADD3 R11, P1, PT, R11, R2, RZ ;  /* 0x000000020b0b7210 */ /* 0x000fe40007f3e0ff */
[----:B------:R-:W-:Y:S02]  /*1c00*/  SEL R4, R5, R20, P0 ;  /* 0x0000001405047207 */ /* 0x000fe40000000000 */
[----:B------:R-:W-:-:S03]  /*1c10*/  IADD3 R0, P3, PT, R0, -0x2, RZ ;  /* 0xfffffffe00007810 */ /* 0x000fc60007f7e0ff */
[----:B------:R-:W-:Y:S01]  /*1c20*/  IMAD.X R15, R15, 0x1, R4, P1 ;  /* 0x000000010f0f7824 */ /* 0x000fe200008e0604 */
[----:B------:R-:W-:Y:S01]  /*1c30*/  IADD3.X R2, PT, PT, ~R10, -0x1, R13, P3, P2 ;  /* 0xffffffff0a027810 */ /* 0x000fe20001fe450d */
[----:B------:R-:W-:Y:S01]  /*1c40*/  IMAD.MOV.U32 R4, RZ, RZ, RZ ;  /* 0x000000ffff047224 */ /* 0x000fe200078e00ff */
[----:B------:R-:W-:-:S04]  /*1c50*/  ISETP.LT.U32.AND P1, PT, R11, R0, PT ;  /* 0x000000000b00720c */ /* 0x000fc80003f21070 */
[----:B------:R-:W-:-:S04]  /*1c60*/  ISETP.LT.U32.AND.EX P1, PT, R15, R2, PT, P1 ;  /* 0x000000020f00720c */ /* 0x000fc80003f21110 */
[----:B------:R-:W-:Y:S02]  /*1c70*/  SEL R11, R11, R0, P1 ;  /* 0x000000000b0b7207 */ /* 0x000fe40000800000 */
[----:B------:R-:W-:Y:S02]  /*1c80*/  SEL R2, R15, R2, P1 ;  /* 0x000000020f027207 */ /* 0x000fe40000800000 */
[----:B------:R-:W-:-:S04]  /*1c90*/  LOP3.LUT R0, R11, 0x3, RZ, 0xc0, !PT ;  /* 0x000000030b007812 */ /* 0x000fc800078ec0ff */
[----:B------:R-:W-:-:S04]  /*1ca0*/  ISETP.NE.U32.AND P0, PT, R0, 0x3, PT ;  /* 0x000000030000780c */ /* 0x000fc80003f05070 */
[----:B------:R-:W-:-:S13]  /*1cb0*/  ISETP.NE.AND.EX P0, PT, RZ, RZ, PT, P0 ;  /* 0x000000ffff00720c */ /* 0x000fda0003f05300 */
[----:B------:R-:W-:Y:S05]  /*1cc0*/  @!P0 BRA `(.L_x_26) ;  /* 0x0000000000388947 */ /* 0x000fea0003800000 */
[----:B------:R-:W-:Y:S01]  /*1cd0*/  VIADD R0, R11, 0x1 ;  /* 0x000000010b007836 */ /* 0x000fe20000000000 */
[----:B------:R-:W-:Y:S01]  /*1ce0*/  BSSY.RECONVERGENT B2, `(.L_x_26) ;  /* 0x000000c000027945 */ /* 0x000fe20003800200 */
[----:B------:R-:W-:-:S03]  /*1cf0*/  IMAD.MOV.U32 R4, RZ, RZ, RZ ;  /* 0x000000ffff047224 */ /* 0x000fc600078e00ff */
[----:B------:R-:W-:-:S07]  /*1d00*/  LOP3.LUT R15, R0, 0x3, RZ, 0xc0, !PT ;  /* 0x00000003000f7812 */ /* 0x000fce00078ec0ff */
.L_x_27:
[----:B------:R-:W-:Y:S01]  /*1d10*/  IADD3 R0, P1, PT, R18, -R9, RZ ;  /* 0x8000000912007210 */ /* 0x000fe20007f3e0ff */
[----:B------:R-:W-:Y:S01]  /*1d20*/  FADD R4, R4, R3 ;  /* 0x0000000304047221 */ /* 0x000fe20000000000 */
[----:B------:R-:W-:Y:S02]  /*1d30*/  FADD R3, -R3, -RZ ;  /* 0x800000ff03037221 */ /* 0x000fe40000000100 */
[----:B------:R-:W-:Y:S01]  /*1d40*/  ISETP.NE.U32.AND P0, PT, R0, R15, PT ;  /* 0x0000000f0000720c */ /* 0x000fe20003f05070 */
[----:B------:R-:W-:Y:S01]  /*1d50*/  IMAD.X R0, R20, 0x1, ~R10, P1 ;  /* 0x0000000114007824 */ /* 0x000fe200008e0e0a */
[----:B------:R-:W-:-:S04]  /*1d60*/  IADD3 R18, P1, PT, R18, 0x1, RZ ;  /* 0x0000000112127810 */ /* 0x000fc80007f3e0ff */
[----:B------:R-:W-:Y:S01]  /*1d70*/  ISETP.NE.AND.EX P0, PT, R0, RZ, PT, P0 ;  /* 0x000000ff0000720c */ /* 0x000fe20003f05300 */
[----:B------:R-:W-:-:S12]  /*1d80*/  IMAD.X R20, RZ, RZ, R20, P1 ;  /* 0x000000ffff147224 */ /* 0x000fd800008e0614 */
[----:B------:R-:W-:Y:S05]  /*1d90*/  @P0 BRA `(.L_x_27) ;  /* 0xfffffffc00dc0947 */ /* 0x000fea000383ffff */
[----:B------:R-:W-:Y:S05]  /*1da0*/  BSYNC.RECONVERGENT B2 ;  /* 0x0000000000027941 */ /* 0x000fea0003800200 */
.L_x_26:
[----:B------:R-:W-:Y:S05]  /*1db0*/  BSYNC.RECONVERGENT B0 ;  /* 0x0000000000007941 */ /* 0x000fea0003800200 */
.L_x_25:
[----:B------:R-:W-:-:S04]  /*1dc0*/  ISETP.GE.U32.AND P0, PT, R11, 0x3, PT ;  /* 0x000000030b00780c */ /* 0x000fc80003f06070 */
[----:B------:R-:W-:-:S13]  /*1dd0*/  ISETP.GE.U32.AND.EX P0, PT, R2, RZ, PT, P0 ;  /* 0x000000ff0200720c */ /* 0x000fda0003f06100 */
[----:B------:R-:W-:Y:S05]  /*1de0*/  @!P0 BRA `(.L_x_12) ;  /* 0x0000000000348947 */ /* 0x000fea0003800000 */
.L_x_28:
[C---:B------:R-:W-:Y:S01]  /*1df0*/  IADD3 R0, P1, PT, R18.reuse, 0x3, RZ ;  /* 0x0000000312007810 */ /* 0x040fe20007f3e0ff */
[----:B------:R-:W-:Y:S01]  /*1e00*/  FADD R4, R3, R4 ;  /* 0x0000000403047221 */ /* 0x000fe20000000000 */
[----:B------:R-:W-:Y:S02]  /*1e10*/  IADD3 R18, P2, PT, R18, 0x4, RZ ;  /* 0x0000000412127810 */ /* 0x000fe40007f5e0ff */
[----:B------:R-:W-:Y:S01]  /*1e20*/  ISETP.GE.U32.AND P0, PT, R0, R7, PT ;  /* 0x000000070000720c */ /* 0x000fe20003f06070 */
[--C-:B------:R-:W-:Y:S01]  /*1e30*/  IMAD.X R0, RZ, RZ, R20.reuse, P1 ;  /* 0x000000ffff007224 */ /* 0x100fe200008e0614 */
[----:B------:R-:W-:Y:S01]  /*1e40*/  ISETP.GE.U32.AND P1, PT, R18, R12, PT ;  /* 0x0000000c1200720c */ /* 0x000fe20003f26070 */
[----:B------:R-:W-:Y:S02]  /*1e50*/  IMAD.X R20, RZ, RZ, R20, P2 ;  /* 0x000000ffff147224 */ /* 0x000fe400010e0614 */
[----:B------:R-:W-:Y:S01]  /*1e60*/  FADD R4, R4, -R3 ;  /* 0x8000000304047221 */ /* 0x000fe20000000000 */
[----:B------:R-:W-:-:S02]  /*1e70*/  ISETP.GE.AND.EX P0, PT, R0, R5, PT, P0 ;  /* 0x000000050000720c */ /* 0x000fc40003f06300 */
[----:B------:R-:W-:Y:S01]  /*1e80*/  ISETP.GE.AND.EX P1, PT, R20, R13, PT, P1 ;  /* 0x0000000d1400720c */ /* 0x000fe20003f26310 */
[----:B------:R-:W-:-:S04]  /*1e90*/  FADD R4, R4, R3 ;  /* 0x0000000304047221 */ /* 0x000fc80000000000 */
[----:B------:R-:W-:-:S08]  /*1ea0*/  FADD R4, R4, -R3 ;  /* 0x8000000304047221 */ /* 0x000fd00000000000 */
[----:B------:R-:W-:Y:S05]  /*1eb0*/  @!P0 BRA !P1, `(.L_x_28) ;  /* 0xfffffffc00cc8947 */ /* 0x000fea000483ffff */
.L_x_12:
[----:B------:R-:W-:Y:S05]  /*1ec0*/  BSYNC.RECONVERGENT B1 ;  /* 0x0000000000017941 */ /* 0x000fea0003800200 */
.L_x_11:
[----:B------:R-:W3:Y:S02]  /*1ed0*/  LDC.64 R2, c[0x0][0x390] ;  /* 0x0000e400ff027b82 */ /* 0x000ee40000000a00 */
[----:B---3--:R-:W-:Y:S01]  /*1ee0*/  REDG.E.ADD.F32.FTZ.RN.STRONG.GPU desc[UR8][R2.64], R4 ;  /* 0x00000004020079a6 */ /* 0x008fe2000c12f308 */
[----:B------:R-:W-:Y:S05]  /*1ef0*/  EXIT ;  /* 0x000000000000794d */ /* 0x000fea0003800000 */
        .weak           $__internal_0_$__cuda_sm20_div_u64
        .type           $__internal_0_$__cuda_sm20_div_u64,@function
        .size           $__internal_0_$__cuda_sm20_div_u64,(.L_x_36 - $__internal_0_$__cuda_sm20_div_u64)
$__internal_0_$__cuda_sm20_div_u64:
[----:B------:R-:W0:Y:S08]  /*1f00*/  I2F.U64.RP R11, UR4 ;  /* 0x00000004000b7d12 */ /* 0x000e300008309000 */
[----:B0-----:R-:W0:Y:S02]  /*1f10*/  MUFU.RCP R11, R11 ;  /* 0x0000000b000b7308 */ /* 0x001e240000001000 */
[----:B0-----:R-:W-:-:S06]  /*1f20*/  VIADD R12, R11, 0x1ffffffe ;  /* 0x1ffffffe0b0c7836 */ /* 0x001fcc0000000000 */
[----:B------:R-:W0:Y:S02]  /*1f30*/  F2I.U64.TRUNC R12, R12 ;  /* 0x0000000c000c7311 */ /* 0x000e24000020d800 */
[----:B0-----:R-:W-:-:S04]  /*1f40*/  IMAD.WIDE.U32 R14, R12, UR4, RZ ;  /* 0x000000040c0e7c25 */ /* 0x001fc8000f8e00ff */
[----:B------:R-:W-:Y:S01]  /*1f50*/  IMAD R15, R12, UR5, R15 ;  /* 0x000000050c0f7c24 */ /* 0x000fe2000f8e020f */
[----:B------:R-:W-:-:S03]  /*1f60*/  IADD3 R17, P0, PT, RZ, -R14, RZ ;  /* 0x8000000eff117210 */ /* 0x000fc60007f1e0ff */
[----:B------:R-:W-:Y:S02]  /*1f70*/  IMAD R15, R13, UR4, R15 ;  /* 0x000000040d0f7c24 */ /* 0x000fe4000f8e020f */
[----:B------:R-:W-:-:S04]  /*1f80*/  IMAD.HI.U32 R14, R12, R17, RZ ;  /* 0x000000110c0e7227 */ /* 0x000fc800078e00ff */
[----:B------:R-:W-:Y:S02]  /*1f90*/  IMAD.X R19, RZ, RZ, ~R15, P0 ;  /* 0x000000ffff137224 */ /* 0x000fe400000e0e0f */
[----:B------:R-:W-:Y:S02]  /*1fa0*/  IMAD.MOV.U32 R15, RZ, RZ, R12 ;  /* 0x000000ffff0f7224 */ /* 0x000fe400078e000c */
[-C--:B------:R-:W-:Y:S02]  /*1fb0*/  IMAD R21, R13, R19.reuse, RZ ;  /* 0x000000130d157224 */ /* 0x080fe400078e02ff */
[----:B------:R-:W-:-:S04]  /*1fc0*/  IMAD.WIDE.U32 R14, P0, R12, R19, R14 ;  /* 0x000000130c0e7225 */ /* 0x000fc8000780000e */
[----:B------:R-:W-:-:S04]  /*1fd0*/  IMAD.HI.U32 R11, R13, R19, RZ ;  /* 0x000000130d0b7227 */ /* 0x000fc800078e00ff */
[----:B------:R-:W-:-:S04]  /*1fe0*/  IMAD.HI.U32 R14, P1, R13, R17, R14 ;  /* 0x000000110d0e7227 */ /* 0x000fc8000782000e */
[----:B------:R-:W-:Y:S01]  /*1ff0*/  IMAD.X R11, R11, 0x1, R13, P0 ;  /* 0x000000010b0b7824 */ /* 0x000fe200000e060d */
[----:B------:R-:W-:-:S04]  /*2000*/  IADD3 R15, P2, PT, R21, R14, RZ ;  /* 0x0000000e150f7210 */ /* 0x000fc80007f5e0ff */
[----:B------:R-:W-:Y:S01]  /*2010*/  IADD3.X R11, PT, PT, RZ, RZ, R11, P2, P1 ;  /* 0x000000ffff0b7210 */ /* 0x000fe200017e240b */
[----:B------:R-:W-:-:S04]  /*2020*/  IMAD.WIDE.U32 R12, R15, UR4, RZ ;  /* 0x000000040f0c7c25 */ /* 0x000fc8000f8e00ff */
[----:B------:R-:W-:Y:S01]  /*2030*/  IMAD R14, R15, UR5, R13 ;  /* 0x000000050f0e7c24 */ /* 0x000fe2000f8e020d */
[----:B------:R-:W-:-:S03]  /*2040*/  IADD3 R13, P0, PT, RZ, -R12, RZ ;  /* 0x8000000cff0d7210 */ /* 0x000fc60007f1e0ff */
[----:B------:R-:W-:Y:S02]  /*2050*/  IMAD R12, R11, UR4, R14 ;  /* 0x000000040b0c7c24 */ /* 0x000fe4000f8e020e */
[----:B------:R-:W-:-:S04]  /*2060*/  IMAD.HI.U32 R14, R15, R13, RZ ;  /* 0x0000000d0f0e7227 */ /* 0x000fc800078e00ff */
[----:B------:R-:W-:-:S04]  /*2070*/  IMAD.X R12, RZ, RZ, ~R12, P0 ;  /* 0x000000ffff0c7224 */ /* 0x000fc800000e0e0c */
[----:B------:R-:W-:-:S04]  /*2080*/  IMAD.WIDE.U32 R14, P0, R15, R12, R14 ;  /* 0x0000000c0f0e7225 */ /* 0x000fc8000780000e */
[C---:B------:R-:W-:Y:S02]  /*2090*/  IMAD R16, R11.reuse, R12, RZ ;  /* 0x0000000c0b107224 */ /* 0x040fe400078e02ff */
[----:B------:R-:W-:-:S04]  /*20a0*/  IMAD.HI.U32 R15, P1, R11, R13, R14 ;  /* 0x0000000d0b0f7227 */ /* 0x000fc8000782000e */
[----:B------:R-:W-:Y:S01]  /*20b0*/  IMAD.HI.U32 R12, R11, R12, RZ ;  /* 0x0000000c0b0c7227 */ /* 0x000fe200078e00ff */
[----:B------:R-:W-:-:S03]  /*20c0*/  IADD3 R15, P2, PT, R16, R15, RZ ;  /* 0x0000000f100f7210 */ /* 0x000fc60007f5e0ff */
[----:B------:R-:W-:Y:S02]  /*20d0*/  IMAD.X R11, R12, 0x1, R11, P0 ;  /* 0x000000010c0b7824 */ /* 0x000fe400000e060b */
[----:B------:R-:W-:-:S03]  /*20e0*/  IMAD.HI.U32 R12, R15, R2, RZ ;  /* 0x000000020f0c7227 */ /* 0x000fc600078e00ff */
[----:B------:R-:W-:Y:S01]  /*20f0*/  IADD3.X R11, PT, PT, RZ, RZ, R11, P2, P1 ;  /* 0x000000ffff0b7210 */ /* 0x000fe200017e240b */
[----:B------:R-:W-:Y:S02]  /*2100*/  IMAD.MOV.U32 R13, RZ, RZ, RZ ;  /* 0x000000ffff0d7224 */ /* 0x000fe400078e00ff */
[----:B------:R-:W-:-:S04]  /*2110*/  IMAD.WIDE.U32 R12, R15, R4, R12 ;  /* 0x000000040f0c7225 */ /* 0x000fc800078e000c */
[C---:B------:R-:W-:Y:S02]  /*2120*/  IMAD R15, R11.reuse, R4, RZ ;  /* 0x000000040b0f7224 */ /* 0x040fe400078e02ff */
[----:B------:R-:W-:-:S04]  /*2130*/  IMAD.HI.U32 R12, P0, R11, R2, R12 ;  /* 0x000000020b0c7227 */ /* 0x000fc8000780000c */
[----:B------:R-:W-:Y:S01]  /*2140*/  IMAD.HI.U32 R11, R11, R4, RZ ;  /* 0x000000040b0b7227 */ /* 0x000fe200078e00ff */
[----:B------:R-:W-:-:S03]  /*2150*/  IADD3 R15, P1, PT, R15, R12, RZ ;  /* 0x0000000c0f0f7210 */ /* 0x000fc60007f3e0ff */
[----:B------:R-:W-:Y:S02]  /*2160*/  IMAD.X R11, RZ, RZ, R11, P0 ;  /* 0x000000ffff0b7224 */ /* 0x000fe400000e060b */
[----:B------:R-:W-:-:S04]  /*2170*/  IMAD.WIDE.U32 R12, R15, UR4, RZ ;  /* 0x000000040f0c7c25 */ /* 0x000fc8000f8e00ff */
[----:B------:R-:W-:Y:S01]  /*2180*/  IMAD.X R11, RZ, RZ, R11, P1 ;  /* 0x000000ffff0b7224 */ /* 0x000fe200008e060b */
[----:B------:R-:W-:Y:S01]  /*2190*/  IADD3 R17, P1, PT, -R12, R2, RZ ;  /* 0x000000020c117210 */ /* 0x000fe20007f3e1ff */
[C---:B------:R-:W-:Y:S01]  /*21a0*/  IMAD R14, R15.reuse, UR5, R13 ;  /* 0x000000050f0e7c24 */ /* 0x040fe2000f8e020d */
[----:B------:R-:W-:Y:S02]  /*21b0*/  IADD3 R2, P2, PT, R15, 0x1, RZ ;  /* 0x000000010f027810 */ /* 0x000fe40007f5e0ff */
[----:B------:R-:W-:Y:S01]  /*21c0*/  ISETP.GE.U32.AND P0, PT, R17, UR4, PT ;  /* 0x0000000411007c0c */ /* 0x000fe2000bf06070 */
[----:B------:R-:W-:-:S04]  /*21d0*/  IMAD R13, R11, UR4, R14 ;  /* 0x000000040b0d7c24 */ /* 0x000fc8000f8e020e */
[----:B------:R-:W-:Y:S01]  /*21e0*/  IMAD.X R19, R4, 0x1, ~R13, P1 ;  /* 0x0000000104137824 */ /* 0x000fe200008e0e0d */
[----:B------:R-:W-:Y:S01]  /*21f0*/  IADD3 R12, P1, PT, R17, -UR4, RZ ;  /* 0x80000004110c7c10 */ /* 0x000fe2000ff3e0ff */
[----:B------:R-:W-:-:S03]  /*2200*/  IMAD.X R4, RZ, RZ, R11, P2 ;  /* 0x000000ffff047224 */ /* 0x000fc600010e060b */
[C---:B------:R-:W-:Y:S02]  /*2210*/  ISETP.GE.U32.AND.EX P0, PT, R19.reuse, UR5, PT, P0 ;  /* 0x0000000513007c0c */ /* 0x040fe4000bf06100 */
[----:B------:R-:W-:Y:S02]  /*2220*/  IADD3.X R14, PT, PT, R19, ~UR5, RZ, P1, !PT ;  /* 0x80000005130e7c10 */ /* 0x000fe40008ffe4ff */
[----:B------:R-:W-:Y:S02]  /*2230*/  SEL R12, R12, R17, P0 ;  /* 0x000000110c0c7207 */ /* 0x000fe40000000000 */
[----:B------:R-:W-:Y:S02]  /*2240*/  SEL R13, R2, R15, P0 ;  /* 0x0000000f020d7207 */ /* 0x000fe40000000000 */
[----:B------:R-:W-:Y:S02]  /*2250*/  SEL R14, R14, R19, P0 ;  /* 0x000000130e0e7207 */ /* 0x000fe40000000000 */
[----:B------:R-:W-:-:S02]  /*2260*/  SEL R4, R4, R11, P0 ;  /* 0x0000000b04047207 */ /* 0x000fc40000000000 */
[----:B------:R-:W-:Y:S01]  /*2270*/  ISETP.GE.U32.AND P0, PT, R12, UR4, PT ;  /* 0x000000040c007c0c */ /* 0x000fe2000bf06070 */
[----:B------:R-:W-:Y:S01]  /*2280*/  IMAD.MOV.U32 R12, RZ, RZ, R0 ;  /* 0x000000ffff0c7224 */ /* 0x000fe200078e0000 */
[----:B------:R-:W-:Y:S02]  /*2290*/  IADD3 R2, P2, PT, R13, 0x1, RZ ;  /* 0x000000010d027810 */ /* 0x000fe40007f5e0ff */
[----:B------:R-:W-:Y:S02]  /*22a0*/  ISETP.GE.U32.AND.EX P0, PT, R14, UR5, PT, P0 ;  /* 0x000000050e007c0c */ /* 0x000fe4000bf06100 */
[----:B------:R-:W-:Y:S01]  /*22b0*/  ISETP.NE.U32.AND P1, PT, RZ, UR4, PT ;  /* 0x00000004ff007c0c */ /* 0x000fe2000bf25070 */
[----:B------:R-:W-:Y:S01]  /*22c0*/  IMAD.X R15, RZ, RZ, R4, P2 ;  /* 0x000000ffff0f7224 */ /* 0x000fe200010e0604 */
[----:B------:R-:W-:Y:S01]  /*22d0*/  SEL R2, R2, R13, P0 ;  /* 0x0000000d02027207 */ /* 0x000fe20000000000 */
[----:B------:R-:W-:Y:S01]  /*22e0*/  IMAD.MOV.U32 R13, RZ, RZ, 0x0 ;  /* 0x00000000ff0d7424 */ /* 0x000fe200078e00ff */
[----:B------:R-:W-:-:S02]  /*22f0*/  ISETP.NE.AND.EX P1, PT, RZ, UR5, PT, P1 ;  /* 0x00000005ff007c0c */ /* 0x000fc4000bf25310 */
[----:B------:R-:W-:Y:S02]  /*2300*/  SEL R15, R15, R4, P0 ;  /* 0x000000040f0f7207 */ /* 0x000fe40000000000 */
[----:B------:R-:W-:Y:S02]  /*2310*/  SEL R2, R2, 0xffffffff, P1 ;  /* 0xffffffff02027807 */ /* 0x000fe40000800000 */
[----:B------:R-:W-:Y:S01]  /*2320*/  SEL R15, R15, 0xffffffff, P1 ;  /* 0xffffffff0f0f7807 */ /* 0x000fe20000800000 */
[----:B------:R-:W-:Y:S06]  /*2330*/  RET.REL.NODEC R12 `(_Z19PermanentCalculatorxPfS_Pixxxx) ;  /* 0xffffffdc0c307950 */ /* 0x000fec0003c3ffff */
.L_x_29:
[----:B------:R-:W-:-:S00]  /*2340*/  BRA `(.L_x_29) ;  /* 0xfffffffc00fc7947 */ /* 0x000fc0000383ffff */
[----:B------:R-:W-:-:S00]  /*2350*/  NOP ;  /* 0x0000000000007918 */ /* 0x000fc00000000000 */
        /* <DEDUP_REMOVED lines=10> */
.L_x_36:


//--------------------- .text._Z10PreProcessPfS_xx --------------------------
	.section	.text._Z10PreProcessPfS_xx,"ax",@progbits
	.align	128
        .global         _Z10PreProcessPfS_xx
        .type           _Z10PreProcessPfS_xx,@function
        .size           _Z10PreProcessPfS_xx,(.L_x_37 - _Z10PreProcessPfS_xx)
        .other          _Z10PreProcessPfS_xx,@"STO_CUDA_ENTRY STV_DEFAULT"
_Z10PreProcessPfS_xx:
.text._Z10PreProcessPfS_xx:
[----:B------:R-:W-:Y:S08]  /*0000*/  LDC R1, c[0x0][0x37c] ;  /* 0x0000df00ff017b82 */ /* 0x000ff00000000800 */
[----:B------:R-:W0:Y:S01]  /*0010*/  LDC.64 R8, c[0x0][0x398] ;  /* 0x0000e600ff087b82 */ /* 0x000e220000000a00 */
[----:B------:R-:W1:Y:S01]  /*0020*/  S2R R0, SR_CTAID.X ;  /* 0x0000000000007919 */ /* 0x000e620000002500 */
[----:B0-----:R-:W-:-:S04]  /*0030*/  ISETP.GE.U32.AND P0, PT, R8, 0x1, PT ;  /* 0x000000010800780c */ /* 0x001fc80003f06070 */
[----:B------:R-:W-:-:S13]  /*0040*/  ISETP.GE.AND.EX P0, PT, R9, RZ, PT, P0 ;  /* 0x000000ff0900720c */ /* 0x000fda0003f06300 */
[----:B-1----:R-:W-:Y:S05]  /*0050*/  @!P0 EXIT ;  /* 0x000000000000894d */ /* 0x002fea0003800000 */
[----:B------:R-:W0:Y:S01]  /*0060*/  LDC.64 R2, c[0x0][0x390] ;  /* 0x0000e400ff027b82 */ /* 0x000e220000000a00 */
[----:B------:R-:W1:Y:S01]  /*0070*/  S2R R7, SR_TID.X ;  /* 0x0000000000077919 */ /* 0x000e620000002100 */
[----:B------:R-:W1:Y:S01]  /*0080*/  LDCU UR4, c[0x0][0x360] ;  /* 0x00006c00ff0477ac */ /* 0x000e620008000800 */
[----:B------:R-:W2:Y:S01]  /*0090*/  LDCU.64 UR6, c[0x0][0x358] ;  /* 0x00006b00ff0677ac */ /* 0x000ea20008000a00 */
[----:B0-----:R-:W-:-:S04]  /*00a0*/  ISETP.GT.U32.AND P0, PT, R8, R2, PT ;  /* 0x000000020800720c */ /* 0x001fc80003f04070 */
[----:B------:R-:W-:-:S04]  /*00b0*/  ISETP.GT.AND.EX P0, PT, R9, R3, PT, P0 ;  /* 0x000000030900720c */ /* 0x000fc80003f04300 */
[----:B------:R-:W-:Y:S01]  /*00c0*/  SEL R5, R8, R2, P0 ;  /* 0x0000000208057207 */ /* 0x000fe20000000000 */
[----:B-1----:R-:W-:Y:S01]  /*00d0*/  IMAD R0, R0, UR4, R7 ;  /* 0x0000000400007c24 */ /* 0x002fe2000f8e0207 */
[----:B------:R-:W-:Y:S02]  /*00e0*/  SEL R4, R9, R3, P0 ;  /* 0x0000000309047207 */ /* 0x000fe40000000000 */
[----:B------:R-:W-:-:S04]  /*00f0*/  IADD3 R5, P0, PT, R5, -0x1, RZ ;  /* 0xffffffff05057810 */ /* 0x000fc80007f1e0ff */
[----:B------:R-:W-:-:S04]  /*0100*/  IADD3.X R4, PT, PT, R4, -0x1, RZ, P0, !PT ;  /* 0xffffffff04047810 */ /* 0x000fc800007fe4ff */
[----:B------:R-:W-:-:S04]  /*0110*/  LOP3.LUT R3, R4, R3, RZ, 0xfc, !PT ;  /* 0x0000000304037212 */ /* 0x000fc800078efcff */
[----:B------:R-:W-:-:S13]  /*0120*/  ISETP.NE.U32.AND P0, PT, R3, RZ, PT ;  /* 0x000000ff0300720c */ /* 0x000fda0003f05070 */
[----:B--2---:R-:W-:Y:S05]  /*0130*/  @P0 BRA `(.L_x_30) ;  /* 0x0000000000500947 */ /* 0x004fea0003800000 */
        /* <DEDUP_REMOVED lines=18> */
[----:B------:R-:W-:Y:S01]  /*0260*/  @!P2 LOP3.LUT R4, RZ, R2, RZ, 0x33, !PT ;  /* 0x00000002ff04a212 */ /* 0x000fe200078e33ff */
[----:B------:R-:W-:Y:S06]  /*0270*/  BRA `(.L_x_31) ;  /* 0x0000000000087947 */ /* 0x000fec0003800000 */
.L_x_30:
[----:B------:R-:W-:-:S07]  /*0280*/  MOV R6, 0x2a0 ;  /* 0x000002a000067802 */ /* 0x000fce0000000f00 */
[----:B------:R-:W-:Y:S05]  /*0290*/  CALL.REL.NOINC `($__internal_1_$__cuda_sm20_div_u64) ;  /* 0x0000000400487944 */ /* 0x000fea0003c00000 */
.L_x_31:
[----:B------:R-:W0:Y:S01]  /*02a0*/  LDC.64 R10, c[0x0][0x390] ;  /* 0x0000e400ff0a7b82 */ /* 0x000e220000000a00 */
[C---:B------:R-:W-:Y:S01]  /*02b0*/  ISETP.GE.U32.AND P1, PT, R4.reuse, 0x3, PT ;  /* 0x000000030400780c */ /* 0x040fe20003f26070 */
[----:B------:R-:W-:Y:S01]  /*02c0*/  IMAD.MOV.U32 R3, RZ, RZ, RZ ;  /* 0x000000ffff037224 */ /* 0x000fe200078e00ff */
[----:B------:R-:W-:Y:S02]  /*02d0*/  IADD3 R12, P2, PT, R4, 0x1, RZ ;  /* 0x00000001040c7810 */ /* 0x000fe40007f5e0ff */
[----:B------:R-:W-:Y:S02]  /*02e0*/  CS2R R8, SRZ ;  /* 0x0000000000087805 */ /* 0x000fe4000001ff00 */
[----:B------:R-:W-:Y:S02]  /*02f0*/  ISETP.GE.U32.AND.EX P1, PT, R5, RZ, PT, P1 ;  /* 0x000000ff0500720c */ /* 0x000fe40003f26110 */
[----:B------:R-:W-:Y:S02]  /*0300*/  CS2R R6, SRZ ;  /* 0x0000000000067805 */ /* 0x000fe4000001ff00 */
[----:B------:R-:W-:Y:S01]  /*0310*/  LOP3.LUT R2, R12, 0x3, RZ, 0xc0, !PT ;  /* 0x000000030c027812 */ /* 0x000fe200078ec0ff */
[----:B------:R-:W-:-:S03]  /*0320*/  IMAD.X R22, RZ, RZ, R5, P2 ;  /* 0x000000ffff167224 */ /* 0x000fc600010e0605 */
[----:B------:R-:W-:-:S04]  /*0330*/  ISETP.NE.U32.AND P0, PT, R2, RZ, PT ;  /* 0x000000ff0200720c */ /* 0x000fc80003f05070 */
[----:B------:R-:W-:Y:S01]  /*0340*/  ISETP.NE.AND.EX P0, PT, R3, RZ, PT, P0 ;  /* 0x000000ff0300720c */ /* 0x000fe20003f05300 */
[----:B------:R-:W-:-:S12]  /*0350*/  @!P1 BRA `(.L_x_32) ;  /* 0x0000000000b09947 */ /* 0x000fd80003800000 */
[----:B------:R-:W1:Y:S01]  /*0360*/  LDCU.128 UR8, c[0x0][0x380] ;  /* 0x00007000ff0877ac */ /* 0x000e620008000c00 */
[----:B------:R-:W-:Y:S01]  /*0370*/  LOP3.LUT R6, R12, 0xfffffffc, RZ, 0xc0, !PT ;  /* 0xfffffffc0c067812 */ /* 0x000fe200078ec0ff */
[----:B0-----:R-:W-:Y:S01]  /*0380*/  IMAD.SHL.U32 R27, R11, 0x4, RZ ;  /* 0x000000040b1b7824 */ /* 0x001fe200078e00ff */
[C-C-:B------:R-:W-:Y:S01]  /*0390*/  SHF.L.U64.HI R23, R10.reuse, 0x4, R11.reuse ;  /* 0x000000040a177819 */ /* 0x140fe2000001020b */
[C---:B------:R-:W-:Y:S01]  /*03a0*/  IMAD.WIDE.U32 R14, R10.reuse, 0x4, RZ ;  /* 0x000000040a0e7825 */ /* 0x040fe200078e00ff */
[----:B------:R-:W-:Y:S02]  /*03b0*/  SHF.L.U64.HI R25, R10, 0x3, R11 ;  /* 0x000000030a197819 */ /* 0x000fe4000001020b */
[----:B------:R-:W-:Y:S01]  /*03c0*/  CS2R R8, SRZ ;  /* 0x0000000000087805 */ /* 0x000fe2000001ff00 */
[----:B------:R-:W-:Y:S02]  /*03d0*/  IMAD.MOV.U32 R7, RZ, RZ, R22 ;  /* 0x000000ffff077224 */ /* 0x000fe400078e0016 */
[----:B------:R-:W-:-:S02]  /*03e0*/  IMAD.IADD R27, R15, 0x1, R27 ;  /* 0x000000010f1b7824 */ /* 0x000fc400078e021b */
[----:B------:R-:W-:Y:S01]  /*03f0*/  IMAD.MOV.U32 R24, RZ, RZ, R6 ;  /* 0x000000ffff187224 */ /* 0x000fe200078e0006 */
[----:B-1----:R-:W-:Y:S01]  /*0400*/  UIADD3 UR4, UP0, UPT, UR10, 0x8, URZ ;  /* 0x000000080a047890 */ /* 0x002fe2000ff1e0ff */
[----:B------:R-:W-:-:S03]  /*0410*/  LEA R5, P1, R0, UR8, 0x2 ;  /* 0x0000000800057c11 */ /* 0x000fc6000f8210ff */
[----:B------:R-:W-:Y:S01]  /*0420*/  UIADD3.X UR5, UPT, UPT, URZ, UR11, URZ, UP0, !UPT ;  /* 0x0000000bff057290 */ /* 0x000fe200087fe4ff */
[----:B------:R-:W-:Y:S01]  /*0430*/  LEA.HI.X R4, R0, UR9, RZ, 0x2, P1 ;  /* 0x0000000900047c11 */ /* 0x000fe200088f14ff */
[----:B------:R-:W-:-:S04]  /*0440*/  IMAD.U32 R12, RZ, RZ, UR4 ;  /* 0x00000004ff0c7e24 */ /* 0x000fc8000f8e00ff */
[----:B------:R-:W-:-:S07]  /*0450*/  IMAD.U32 R13, RZ, RZ, UR5 ;  /* 0x00000005ff0d7e24 */ /* 0x000fce000f8e00ff */
.L_x_33:
[----:B------:R-:W2:Y:S01]  /*0460*/  LDG.E R29, desc[UR6][R12.64+-0x8] ;  /* 0xfffff8060c1d7981 */ /* 0x000ea2000c1e1900 */
[----:B-1----:R-:W-:Y:S02]  /*0470*/  IMAD.MOV.U32 R16, RZ, RZ, R5 ;  /* 0x000000ffff107224 */ /* 0x002fe400078e0005 */
[----:B------:R-:W-:Y:S01]  /*0480*/  IMAD.MOV.U32 R17, RZ, RZ, R4 ;  /* 0x000000ffff117224 */ /* 0x000fe200078e0004 */
[----:B------:R-:W-:-:S04]  /*0490*/  IADD3 R18, P1, PT, R5, R14, RZ ;  /* 0x0000000e05127210 */ /* 0x000fc80007f3e0ff */
[----:B--2---:R0:W-:Y:S04]  /*04a0*/  STG.E desc[UR6][R16.64], R29 ;  /* 0x0000001d10007986 */ /* 0x0041e8000c101906 */
[----:B------:R-:W2:Y:S01]  /*04b0*/  LDG.E R26, desc[UR6][R12.64+-0x4] ;  /* 0xfffffc060c1a7981 */ /* 0x000ea2000c1e1900 */
[----:B------:R-:W-:Y:S01]  /*04c0*/  IMAD.X R19, R4, 0x1, R27, P1 ;  /* 0x0000000104137824 */ /* 0x000fe200008e061b */
[----:B------:R-:W-:-:S04]  /*04d0*/  LEA R20, P1, R10, R5, 0x3 ;  /* 0x000000050a147211 */ /* 0x000fc800078218ff */
[----:B--2---:R1:W-:Y:S04]  /*04e0*/  STG.E desc[UR6][R18.64], R26 ;  /* 0x0000001a12007986 */ /* 0x0043e8000c101906 */
[----:B------:R-:W2:Y:S01]  /*04f0*/  LDG.E R28, desc[UR6][R12.64] ;  /* 0x000000060c1c7981 */ /* 0x000ea2000c1e1900 */
[----:B------:R-:W-:Y:S02]  /*0500*/  IMAD.X R21, R4, 0x1, R25, P1 ;  /* 0x0000000104157824 */ /* 0x000fe400008e0619 */
[----:B0-----:R-:W-:-:S03]  /*0510*/  IMAD.WIDE.U32 R16, R10, 0xc, R16 ;  /* 0x0000000c0a107825 */ /* 0x001fc600078e0010 */
[----:B--2---:R0:W-:Y:S04]  /*0520*/  STG.E desc[UR6][R20.64], R28 ;  /* 0x0000001c14007986 */ /* 0x0041e8000c101906 */
[----:B-1----:R1:W2:Y:S01]  /*0530*/  LDG.E R19, desc[UR6][R12.64+0x4] ;  /* 0x000004060c137981 */ /* 0x0022a2000c1e1900 */
[----:B------:R-:W-:Y:S02]  /*0540*/  IADD3 R24, P1, PT, R24, -0x4, RZ ;  /* 0xfffffffc18187810 */ /* 0x000fe40007f3e0ff */
[----:B------:R-:W-:Y:S02]  /*0550*/  LEA R5, P3, R10, R5, 0x4 ;  /* 0x000000050a057211 */ /* 0x000fe400078620ff */
[----:B------:R-:W-:Y:S02]  /*0560*/  IADD3.X R22, PT, PT, R22, -0x1, RZ, P1, !PT ;  /* 0xffffffff16167810 */ /* 0x000fe40000ffe4ff */
[----:B------:R-:W-:Y:S01]  /*0570*/  ISETP.NE.U32.AND P1, PT, R24, RZ, PT ;  /* 0x000000ff1800720c */ /* 0x000fe20003f25070 */
[----:B0-----:R-:W-:Y:S01]  /*0580*/  IMAD R21, R11, 0xc, RZ ;  /* 0x0000000c0b157824 */ /* 0x001fe200078e02ff */
[----:B------:R-:W-:Y:S01]  /*0590*/  IADD3 R9, P2, PT, R9, R14, RZ ;  /* 0x0000000e09097210 */ /* 0x000fe20007f5e0ff */
[----:B------:R-:W-:Y:S01]  /*05a0*/  IMAD.X R4, R4, 0x1, R23, P3 ;  /* 0x0000000104047824 */ /* 0x000fe200018e0617 */
[----:B------:R-:W-:Y:S01]  /*05b0*/  ISETP.NE.AND.EX P1, PT, R22, RZ, PT, P1 ;  /* 0x000000ff1600720c */ /* 0x000fe20003f25310 */
[----:B------:R-:W-:Y:S01]  /*05c0*/  IMAD.IADD R17, R17, 0x1, R21 ;  /* 0x0000000111117824 */ /* 0x000fe200078e0215 */
[----:B-1----:R-:W-:-:S02]  /*05d0*/  IADD3 R12, P4, PT, R12, 0x10, RZ ;  /* 0x000000100c0c7810 */ /* 0x002fc40007f9e0ff */
[----:B------:R-:W-:-:S03]  /*05e0*/  IADD3.X R8, PT, PT, R8, R27, RZ, P2, !PT ;  /* 0x0000001b08087210 */ /* 0x000fc600017fe4ff */
[----:B------:R-:W-:Y:S01]  /*05f0*/  IMAD.X R13, RZ, RZ, R13, P4 ;  /* 0x000000ffff0d7224 */ /* 0x000fe200020e060d */
[----:B--2---:R1:W-:Y:S05]  /*0600*/  STG.E desc[UR6][R16.64], R19 ;  /* 0x0000001310007986 */ /* 0x0043ea000c101906 */
[----:B------:R-:W-:Y:S05]  /*0610*/  @P1 BRA `(.L_x_33) ;  /* 0xfffffffc00901947 */ /* 0x000fea000383ffff */
.L_x_32:
[----:B------:R-:W-:Y:S05]  /*0620*/  @!P0 EXIT ;  /* 0x000000000000894d */ /* 0x000fea0003800000 */
[----:B------:R-:W2:Y:S01]  /*0630*/  LDC.64 R12, c[0x0][0x380] ;  /* 0x0000e000ff0c7b82 */ /* 0x000ea20000000a00 */
[----:B------:R-:W-:Y:S02]  /*0640*/  IADD3 R9, P0, PT, R0, R9, RZ ;  /* 0x0000000900097210 */ /* 0x000fe40007f1e0ff */
[----:B0-----:R-:W-:-:S03]  /*0650*/  SHF.L.U64.HI R11, R10, 0x2, R11 ;  /* 0x000000020a0b7819 */ /* 0x001fc6000001020b */
[----:B------:R-:W-:Y:S02]  /*0660*/  IMAD.X R8, RZ, RZ, R8, P0 ;  /* 0x000000ffff087224 */ /* 0x000fe400000e0608 */
[----:B------:R-:W0:Y:S01]  /*0670*/  LDC.64 R4, c[0x0][0x388] ;  /* 0x0000e200ff047b82 */ /* 0x000e220000000a00 */
[----:B--2---:R-:W-:-:S04]  /*0680*/  LEA R15, P1, R9, R12, 0x2 ;  /* 0x0000000c090f7211 */ /* 0x004fc800078210ff */
[----:B------:R-:W-:Y:S02]  /*0690*/  LEA.HI.X R8, R9, R13, R8, 0x2, P1 ;  /* 0x0000000d09087211 */ /* 0x000fe400008f1408 */
[----:B0-----:R-:W-:-:S04]  /*06a0*/  LEA R0, P2, R6, R4, 0x2 ;  /* 0x0000000406007211 */ /* 0x001fc800078410ff */
[----:B------:R-:W-:-:S09]  /*06b0*/  LEA.HI.X R9, R6, R5, R7, 0x2, P2 ;  /* 0x0000000506097211 */ /* 0x000fd200010f1407 */
.L_x_34:
[----:B0-----:R-:W-:Y:S02]  /*06c0*/  IMAD.MOV.U32 R4, RZ, RZ, R0 ;  /* 0x000000ffff047224 */ /* 0x001fe400078e0000 */
[----:B------:R-:W-:-:S05]  /*06d0*/  IMAD.MOV.U32 R5, RZ, RZ, R9 ;  /* 0x000000ffff057224 */ /* 0x000fca00078e0009 */
[----:B------:R0:W2:Y:S01]  /*06e0*/  LDG.E R7, desc[UR6][R4.64] ;  /* 0x0000000604077981 */ /* 0x0000a2000c1e1900 */
[----:B------:R-:W-:Y:S02]  /*06f0*/  IADD3 R2, P0, PT, R2, -0x1, RZ ;  /* 0xffffffff02027810 */ /* 0x000fe40007f1e0ff */
[----:B------:R-:W-:Y:S02]  /*0700*/  IADD3 R0, P2, PT, R0, 0x4, RZ ;  /* 0x0000000400007810 */ /* 0x000fe40007f5e0ff */
[----:B------:R-:W-:Y:S02]  /*0710*/  IADD3.X R3, PT, PT, R3, -0x1, RZ, P0, !PT ;  /* 0xffffffff03037810 */ /* 0x000fe400007fe4ff */
[----:B------:R-:W-:Y:S01]  /*0720*/  ISETP.NE.U32.AND P0, PT, R2, RZ, PT ;  /* 0x000000ff0200720c */ /* 0x000fe20003f05070 */
[----:B------:R-:W-:Y:S02]  /*0730*/  IMAD.X R9, RZ, RZ, R9, P2 ;  /* 0x000000ffff097224 */ /* 0x000fe400010e0609 */
[----:B0-----:R-:W-:Y:S01]  /*0740*/  IMAD.MOV.U32 R4, RZ, RZ, R15 ;  /* 0x000000ffff047224 */ /* 0x001fe200078e000f */
[----:B------:R-:W-:Y:S01]  /*0750*/  ISETP.NE.AND.EX P0, PT, R3, RZ, PT, P0 ;  /* 0x000000ff0300720c */ /* 0x000fe20003f05300 */
[----:B------:R-:W-:Y:S01]  /*0760*/  IMAD.MOV.U32 R5, RZ, RZ, R8 ;  /* 0x000000ffff057224 */ /* 0x000fe200078e0008 */
[----:B------:R-:W-:-:S05]  /*0770*/  LEA R15, P1, R10, R15, 0x2 ;  /* 0x0000000f0a0f7211 */ /* 0x000fca00078210ff */
[----:B------:R-:W-:Y:S01]  /*0780*/  IMAD.X R8, R8, 0x1, R11, P1 ;  /* 0x0000000108087824 */ /* 0x000fe200008e060b */
[----:B--2---:R0:W-:Y:S05]  /*0790*/  STG.E desc[UR6][R4.64], R7 ;  /* 0x0000000704007986 */ /* 0x0041ea000c101906 */
[----:B------:R-:W-:Y:S05]  /*07a0*/  @P0 BRA `(.L_x_34) ;  /* 0xfffffffc00c40947 */ /* 0x000fea000383ffff */
[----:B------:R-:W-:Y:S05]  /*07b0*/  EXIT ;  /* 0x000000000000794d */ /* 0x000fea0003800000 */
        .weak           $__internal_1_$__cuda_sm20_div_u64
        .type           $__internal_1_$__cuda_sm20_div_u64,@function
        .size           $__internal_1_$__cuda_sm20_div_u64,(.L_x_37 - $__internal_1_$__cuda_sm20_div_u64)
$__internal_1_$__cuda_sm20_div_u64:
[----:B------:R-:W0:Y:S01]  /*07c0*/  LDCU.64 UR4, c[0x0][0x390] ;  /* 0x00007200ff0477ac */ /* 0x000e220008000a00 */
[----:B------:R-:W1:Y:S01]  /*07d0*/  LDC.64 R2, c[0x0][0x390] ;  /* 0x0000e400ff027b82 */ /* 0x000e620000000a00 */
[----:B0-----:R-:W0:Y:S08]  /*07e0*/  I2F.U64.RP R7, UR4 ;  /* 0x0000000400077d12 */ /* 0x001e300008309000 */
[----:B0-----:R-:W0:Y:S02]  /*07f0*/  MUFU.RCP R7, R7 ;  /* 0x0000000700077308 */ /* 0x001e240000001000 */
[----:B0-----:R-:W-:-:S06]  /*0800*/  VIADD R8, R7, 0x1ffffffe ;  /* 0x1ffffffe07087836 */ /* 0x001fcc0000000000 */
[----:B------:R-:W1:Y:S02]  /*0810*/  F2I.U64.TRUNC R8, R8 ;  /* 0x0000000800087311 */ /* 0x000e64000020d800 */
[----:B-1----:R-:W-:-:S04]  /*0820*/  IMAD.WIDE.U32 R10, R8, R2, RZ ;  /* 0x00000002080a7225 */ /* 0x002fc800078e00ff */
[----:B------:R-:W-:Y:S01]  /*0830*/  IMAD R11, R8, R3, R11 ;  /* 0x00000003080b7224 */ /* 0x000fe200078e020b */
[----:B------:R-:W-:-:S03]  /*0840*/  IADD3 R13, P0, PT, RZ, -R10, RZ ;  /* 0x8000000aff0d7210 */ /* 0x000fc60007f1e0ff */
[----:B------:R-:W-:Y:S02]  /*0850*/  IMAD R11, R9, R2, R11 ;  /* 0x00000002090b7224 */ /* 0x000fe400078e020b */
[----:B------:R-:W-:-:S04]  /*0860*/  IMAD.HI.U32 R10, R8, R13, RZ ;  /* 0x0000000d080a7227 */ /* 0x000fc800078e00ff */
[----:B------:R-:W-:Y:S02]  /*0870*/  IMAD.X R15, RZ, RZ, ~R11, P0 ;  /* 0x000000ffff0f7224 */ /* 0x000fe400000e0e0b */
[----:B------:R-:W-:Y:S02]  /*0880*/  IMAD.MOV.U32 R11, RZ, RZ, R8 ;  /* 0x000000ffff0b7224 */ /* 0x000fe400078e0008 */
[-C--:B------:R-:W-:Y:S02]  /*0890*/  IMAD R17, R9, R15.reuse, RZ ;  /* 0x0000000f09117224 */ /* 0x080fe400078e02ff */
[----:B------:R-:W-:-:S04]  /*08a0*/  IMAD.WIDE.U32 R10, P0, R8, R15, R10 ;  /* 0x0000000f080a7225 */ /* 0x000fc8000780000a */
[----:B------:R-:W-:-:S04]  /*08b0*/  IMAD.HI.U32 R7, R9, R15, RZ ;  /* 0x0000000f09077227 */ /* 0x000fc800078e00ff */
[----:B------:R-:W-:Y:S01]  /*08c0*/  IMAD.HI.U32 R10, P1, R9, R13, R10 ;  /* 0x0000000d090a7227 */ /* 0x000fe2000782000a */
[----:B------:R-:W-:-:S04]  /*08d0*/  IADD3.X R7, PT, PT, R7, R9, RZ, P0, !PT ;  /* 0x0000000907077210 */ /* 0x000fc800007fe4ff */
[----:B------:R-:W-:-:S04]  /*08e0*/  IADD3 R11, P2, PT, R17, R10, RZ ;  /* 0x0000000a110b7210 */ /* 0x000fc80007f5e0ff */
[----:B------:R-:W-:Y:S01]  /*08f0*/  IADD3.X R7, PT, PT, RZ, RZ, R7, P2, P1 ;  /* 0x000000ffff077210 */ /* 0x000fe200017e2407 */
[----:B------:R-:W-:-:S04]  /*0900*/  IMAD.WIDE.U32 R8, R11, R2, RZ ;  /* 0x000000020b087225 */ /* 0x000fc800078e00ff */
[----:B------:R-:W-:Y:S01]  /*0910*/  IMAD R9, R11, R3, R9 ;  /* 0x000000030b097224 */ /* 0x000fe200078e0209 */
[----:B------:R-:W-:-:S03]  /*0920*/  IADD3 R13, P0, PT, RZ, -R8, RZ ;  /* 0x80000008ff0d7210 */ /* 0x000fc60007f1e0ff */
[----:B------:R-:W-:Y:S02]  /*0930*/  IMAD R9, R7, R2, R9 ;  /* 0x0000000207097224 */ /* 0x000fe400078e0209 */
[----:B------:R-:W-:-:S04]  /*0940*/  IMAD.HI.U32 R10, R11, R13, RZ ;  /* 0x0000000d0b0a7227 */ /* 0x000fc800078e00ff */
[----:B------:R-:W-:Y:S02]  /*0950*/  IMAD.X R8, RZ, RZ, ~R9, P0 ;  /* 0x000000ffff087224 */ /* 0x000fe400000e0e09 */
[----:B------:R-:W-:Y:S02]  /*0960*/  IMAD.MOV.U32 R9, RZ, RZ, RZ ;  /* 0x000000ffff097224 */ /* 0x000fe400078e00ff */
        /* <DEDUP_REMOVED lines=8> */
[----:B------:R-:W-:-:S04]  /*09f0*/  IMAD.WIDE.U32 R8, R11, R4, R8 ;  /* 0x000000040b087225 */ /* 0x000fc800078e0008 */
[C---:B------:R-:W-:Y:S02]  /*0a00*/  IMAD R11, R7.reuse, R4, RZ ;  /* 0x00000004070b7224 */ /* 0x040fe400078e02ff */
[----:B------:R-:W-:-:S04]  /*0a10*/  IMAD.HI.U32 R8, P0, R7, R5, R8 ;  /* 0x0000000507087227 */ /* 0x000fc80007800008 */
[----:B------:R-:W-:Y:S01]  /*0a20*/  IMAD.HI.U32 R7, R7, R4, RZ ;  /* 0x0000000407077227 */ /* 0x000fe200078e00ff */
[----:B------:R-:W-:-:S03]  /*0a30*/  IADD3 R11, P1, PT, R11, R8, RZ ;  /* 0x000000080b0b7210 */ /* 0x000fc60007f3e0ff */
[----:B------:R-:W-:Y:S02]  /*0a40*/  IMAD.X R7, RZ, RZ, R7, P0 ;  /* 0x000000ffff077224 */ /* 0x000fe400000e0607 */
[----:B------:R-:W-:-:S04]  /*0a50*/  IMAD.WIDE.U32 R8, R11, R2, RZ ;  /* 0x000000020b087225 */ /* 0x000fc800078e00ff */
[----:B------:R-:W-:Y:S01]  /*0a60*/  IMAD.X R7, RZ, RZ, R7, P1 ;  /* 0x000000ffff077224 */ /* 0x000fe200008e0607 */
[----:B------:R-:W-:Y:S01]  /*0a70*/  IADD3 R13, P1, PT, -R8, R5, RZ ;  /* 0x00000005080d7210 */ /* 0x000fe20007f3e1ff */
[----:B------:R-:W-:-:S03]  /*0a80*/  IMAD R9, R11, R3, R9 ;  /* 0x000000030b097224 */ /* 0x000fc600078e0209 */
[-C--:B------:R-:W-:Y:S01]  /*0a90*/  ISETP.GE.U32.AND P0, PT, R13, R2.reuse, PT ;  /* 0x000000020d00720c */ /* 0x080fe20003f06070 */
[----:B------:R-:W-:-:S04]  /*0aa0*/  IMAD R9, R7, R2, R9 ;  /* 0x0000000207097224 */ /* 0x000fc800078e0209 */
[----:B------:R-:W-:Y:S01]  /*0ab0*/  IMAD.X R12, R4, 0x1, ~R9, P1 ;  /* 0x00000001040c7824 */ /* 0x000fe200008e0e09 */
[----:B------:R-:W-:Y:S02]  /*0ac0*/  IADD3 R4, P2, PT, R11, 0x1, RZ ;  /* 0x000000010b047810 */ /* 0x000fe40007f5e0ff */
[----:B------:R-:W-:Y:S02]  /*0ad0*/  IADD3 R5, P1, PT, R13, -R2, RZ ;  /* 0x800000020d057210 */ /* 0x000fe40007f3e0ff */
[C---:B------:R-:W-:Y:S01]  /*0ae0*/  ISETP.GE.U32.AND.EX P0, PT, R12.reuse, R3, PT, P0 ;  /* 0x000000030c00720c */ /* 0x040fe20003f06100 */
[----:B------:R-:W-:Y:S02]  /*0af0*/  IMAD.X R8, RZ, RZ, R7, P2 ;  /* 0x000000ffff087224 */ /* 0x000fe400010e0607 */
[----:B------:R-:W-:Y:S01]  /*0b00*/  IMAD.X R10, R12, 0x1, ~R3, P1 ;  /* 0x000000010c0a7824 */ /* 0x000fe200008e0e03 */
[----:B------:R-:W-:Y:S02]  /*0b10*/  SEL R11, R4, R11, P0 ;  /* 0x0000000b040b7207 */ /* 0x000fe40000000000 */
[----:B------:R-:W-:-:S02]  /*0b20*/  SEL R5, R5, R13, P0 ;  /* 0x0000000d05057207 */ /* 0x000fc40000000000 */
[----:B------:R-:W-:Y:S01]  /*0b30*/  SEL R8, R8, R7, P0 ;  /* 0x0000000708087207 */ /* 0x000fe20000000000 */
[----:B------:R-:W-:Y:S01]  /*0b40*/  IMAD.MOV.U32 R7, RZ, RZ, 0x0 ;  /* 0x00000000ff077424 */ /* 0x000fe200078e00ff */
[----:B------:R-:W-:Y:S02]  /*0b50*/  IADD3 R4, P2, PT, R11, 0x1, RZ ;  /* 0x000000010b047810 */ /* 0x000fe40007f5e0ff */
[----:B------:R-:W-:Y:S02]  /*0b60*/  SEL R10, R10, R12, P0 ;  /* 0x0000000c0a0a7207 */ /* 0x000fe40000000000 */
[----:B------:R-:W-:Y:S01]  /*0b70*/  ISETP.GE.U32.AND P0, PT, R5, R2, PT ;  /* 0x000000020500720c */ /* 0x000fe20003f06070 */
[----:B------:R-:W-:Y:S01]  /*0b80*/  IMAD.X R5, RZ, RZ, R8, P2 ;  /* 0x000000ffff057224 */ /* 0x000fe200010e0608 */
[----:B------:R-:W-:Y:S02]  /*0b90*/  ISETP.NE.U32.AND P1, PT, R2, RZ, PT ;  /* 0x000000ff0200720c */ /* 0x000fe40003f25070 */
[----:B------:R-:W-:-:S02]  /*0ba0*/  ISETP.GE.U32.AND.EX P0, PT, R10, R3, PT, P0 ;  /* 0x000000030a00720c */ /* 0x000fc40003f06100 */
[----:B------:R-:W-:Y:S02]  /*0bb0*/  ISETP.NE.AND.EX P1, PT, R3, RZ, PT, P1 ;  /* 0x000000ff0300720c */ /* 0x000fe40003f25310 */
[----:B------:R-:W-:Y:S02]  /*0bc0*/  SEL R4, R4, R11, P0 ;  /* 0x0000000b04047207 */ /* 0x000fe40000000000 */
[----:B------:R-:W-:Y:S02]  /*0bd0*/  SEL R5, R5, R8, P0 ;  /* 0x0000000805057207 */ /* 0x000fe40000000000 */
[----:B------:R-:W-:Y:S02]  /*0be0*/  SEL R4, R4, 0xffffffff, P1 ;  /* 0xffffffff04047807 */ /* 0x000fe40000800000 */
[----:B------:R-:W-:Y:S01]  /*0bf0*/  SEL R5, R5, 0xffffffff, P1 ;  /* 0xffffffff05057807 */ /* 0x000fe20000800000 */
[----:B------:R-:W-:Y:S06]  /*0c00*/  RET.REL.NODEC R6 `(_Z10PreProcessPfS_xx) ;  /* 0xfffffff006fc7950 */ /* 0x000fec0003c3ffff */
.L_x_35:
        /* <DEDUP_REMOVED lines=15> */
.L_x_37:


//--------------------- .nv.shared.reserved.0     --------------------------
	.section	.nv.shared.reserved.0,"aw",@nobits
	.weak		__nv_reservedSMEM_offset_0_alias
	.size		__nv_reservedSMEM_offset_0_alias, 0, 64
	.other		__nv_reservedSMEM_offset_0_alias,@"STO_CUDA_RESERVED_SHARED STV_DEFAULT"
__nv_reservedSMEM_offset_0_alias:
	.zero		0
	.zero		64


//--------------------- .nv.constant0._Z19PermanentCalculatorxPfS_Pixxxx --------------------------
	.section	.nv.constant0._Z19PermanentCalculatorxPfS_Pixxxx,"a",@progbits
	.sectionflags	@""
	.align	4
.nv.constant0._Z19PermanentCalculatorxPfS_Pixxxx:
	.zero		960


//--------------------- .nv.constant0._Z10PreProcessPfS_xx --------------------------
	.section	.nv.constant0._Z10PreProcessPfS_xx,"a",@progbits
	.sectionflags	@""
	.align	4
.nv.constant0._Z10PreProcessPfS_xx:
	.zero		928


//--------------------- SYMBOLS --------------------------

	.type		.nv.reservedSmem.offset0,@object
	.size		.nv.reservedSmem.offset0,0x4
